//
// Generated by NVIDIA NVVM Compiler
//
// Compiler Build ID: CL-36424714
// Cuda compilation tools, release 13.0, V13.0.88
// Based on NVVM 20.0.0
//

.version 9.0
.target sm_100
.address_size 64

	// .globl	_Z18gpu_add_block_sumsPyPKyS_m
.extern .shared .align 16 .b8 s_out[];
.extern .shared .align 16 .b8 shmem[];

.visible .entry _Z18gpu_add_block_sumsPyPKyS_m(
	.param .u64 .ptr .align 1 _Z18gpu_add_block_sumsPyPKyS_m_param_0,
	.param .u64 .ptr .align 1 _Z18gpu_add_block_sumsPyPKyS_m_param_1,
	.param .u64 .ptr .align 1 _Z18gpu_add_block_sumsPyPKyS_m_param_2,
	.param .u64 _Z18gpu_add_block_sumsPyPKyS_m_param_3
)
{
	.reg .pred 	%p<3>;
	.reg .b32 	%r<7>;
	.reg .b64 	%rd<24>;

	ld.param.u64 	%rd6, [_Z18gpu_add_block_sumsPyPKyS_m_param_0];
	ld.param.u64 	%rd7, [_Z18gpu_add_block_sumsPyPKyS_m_param_1];
	ld.param.u64 	%rd9, [_Z18gpu_add_block_sumsPyPKyS_m_param_2];
	ld.param.u64 	%rd8, [_Z18gpu_add_block_sumsPyPKyS_m_param_3];
	cvta.to.global.u64 	%rd10, %rd9;
	mov.u32 	%r2, %ctaid.x;
	mul.wide.u32 	%rd11, %r2, 8;
	add.s64 	%rd12, %rd10, %rd11;
	ld.global.u64 	%rd1, [%rd12];
	mov.u32 	%r1, %ntid.x;
	mul.lo.s32 	%r3, %r2, %r1;
	shl.b32 	%r4, %r3, 1;
	mov.u32 	%r5, %tid.x;
	add.s32 	%r6, %r4, %r5;
	cvt.u64.u32 	%rd2, %r6;
	setp.le.u64 	%p1, %rd8, %rd2;
	@%p1 bra 	$L__BB0_3;
	cvta.to.global.u64 	%rd13, %rd7;
	cvta.to.global.u64 	%rd14, %rd6;
	shl.b64 	%rd15, %rd2, 3;
	add.s64 	%rd3, %rd13, %rd15;
	ld.global.u64 	%rd16, [%rd3];
	add.s64 	%rd17, %rd16, %rd1;
	add.s64 	%rd4, %rd14, %rd15;
	st.global.u64 	[%rd4], %rd17;
	cvt.u64.u32 	%rd5, %r1;
	add.s64 	%rd18, %rd2, %rd5;
	setp.ge.u64 	%p2, %rd18, %rd8;
	@%p2 bra 	$L__BB0_3;
	shl.b64 	%rd19, %rd5, 3;
	add.s64 	%rd20, %rd3, %rd19;
	ld.global.u64 	%rd21, [%rd20];
	add.s64 	%rd22, %rd21, %rd1;
	add.s64 	%rd23, %rd4, %rd19;
	st.global.u64 	[%rd23], %rd22;
$L__BB0_3:
	ret;

}
	// .globl	_Z11gpu_prescanPyPKyS_yyy
.visible .entry _Z11gpu_prescanPyPKyS_yyy(
	.param .u64 .ptr .align 1 _Z11gpu_prescanPyPKyS_yyy_param_0,
	.param .u64 .ptr .align 1 _Z11gpu_prescanPyPKyS_yyy_param_1,
	.param .u64 .ptr .align 1 _Z11gpu_prescanPyPKyS_yyy_param_2,
	.param .u64 _Z11gpu_prescanPyPKyS_yyy_param_3,
	.param .u64 _Z11gpu_prescanPyPKyS_yyy_param_4,
	.param .u64 _Z11gpu_prescanPyPKyS_yyy_param_5
)
{
	.reg .pred 	%p<12>;
	.reg .b32 	%r<73>;
	.reg .b64 	%rd<43>;

	ld.param.u64 	%rd7, [_Z11gpu_prescanPyPKyS_yyy_param_0];
	ld.param.u64 	%rd8, [_Z11gpu_prescanPyPKyS_yyy_param_1];
	ld.param.u64 	%rd9, [_Z11gpu_prescanPyPKyS_yyy_param_2];
	ld.param.u64 	%rd10, [_Z11gpu_prescanPyPKyS_yyy_param_3];
	ld.param.u64 	%rd11, [_Z11gpu_prescanPyPKyS_yyy_param_5];
	mov.u32 	%r1, %tid.x;
	mov.u32 	%r2, %ntid.x;
	add.s32 	%r17, %r1, %r2;
	shl.b32 	%r18, %r1, 3;
	mov.u32 	%r19, s_out;
	add.s32 	%r20, %r19, %r18;
	mov.b64 	%rd12, 0;
	st.shared.u64 	[%r20], %rd12;
	shl.b32 	%r21, %r2, 3;
	add.s32 	%r22, %r20, %r21;
	st.shared.u64 	[%r22], %rd12;
	shr.u32 	%r23, %r2, 2;
	and.b32  	%r24, %r23, 504;
	add.s32 	%r25, %r22, %r24;
	st.shared.u64 	[%r25], %rd12;
	bar.sync 	0;
	mov.u32 	%r26, %ctaid.x;
	cvt.u64.u32 	%rd1, %r26;
	cvt.u64.u32 	%rd13, %r1;
	mad.lo.s64 	%rd2, %rd11, %rd1, %rd13;
	setp.ge.u64 	%p1, %rd2, %rd10;
	shr.u32 	%r27, %r1, 2;
	and.b32  	%r28, %r27, 248;
	add.s32 	%r3, %r20, %r28;
	shr.u32 	%r29, %r17, 2;
	and.b32  	%r30, %r29, 1016;
	add.s32 	%r4, %r22, %r30;
	@%p1 bra 	$L__BB1_3;
	cvta.to.global.u64 	%rd14, %rd8;
	shl.b64 	%rd15, %rd2, 3;
	add.s64 	%rd3, %rd14, %rd15;
	ld.global.u64 	%rd16, [%rd3];
	st.shared.u64 	[%r3], %rd16;
	cvt.u64.u32 	%rd4, %r2;
	add.s64 	%rd17, %rd2, %rd4;
	setp.ge.u64 	%p2, %rd17, %rd10;
	@%p2 bra 	$L__BB1_3;
	shl.b64 	%rd18, %rd4, 3;
	add.s64 	%rd19, %rd3, %rd18;
	ld.global.u64 	%rd20, [%rd19];
	st.shared.u64 	[%r4], %rd20;
$L__BB1_3:
	shr.u64 	%rd21, %rd11, 1;
	cvt.u32.u64 	%r68, %rd21;
	setp.lt.s32 	%p3, %r68, 1;
	mov.b32 	%r70, 1;
	@%p3 bra 	$L__BB1_8;
	shl.b32 	%r33, %r1, 1;
	or.b32  	%r6, %r33, 1;
	mov.b32 	%r70, 1;
$L__BB1_5:
	bar.sync 	0;
	setp.ge.s32 	%p4, %r1, %r68;
	@%p4 bra 	$L__BB1_7;
	mul.lo.s32 	%r34, %r70, %r6;
	add.s32 	%r35, %r34, -1;
	add.s32 	%r36, %r34, %r70;
	add.s32 	%r37, %r35, %r70;
	shr.s32 	%r38, %r35, 5;
	add.s32 	%r39, %r38, %r34;
	shr.s32 	%r40, %r37, 5;
	add.s32 	%r41, %r40, %r36;
	shl.b32 	%r42, %r39, 3;
	add.s32 	%r44, %r19, %r42;
	ld.shared.u64 	%rd22, [%r44+-8];
	shl.b32 	%r45, %r41, 3;
	add.s32 	%r46, %r19, %r45;
	ld.shared.u64 	%rd23, [%r46+-8];
	add.s64 	%rd24, %rd23, %rd22;
	st.shared.u64 	[%r46+-8], %rd24;
$L__BB1_7:
	shl.b32 	%r70, %r70, 1;
	shr.u32 	%r10, %r68, 1;
	setp.gt.u32 	%p5, %r68, 1;
	mov.u32 	%r68, %r10;
	@%p5 bra 	$L__BB1_5;
$L__BB1_8:
	setp.ne.s32 	%p6, %r1, 0;
	@%p6 bra 	$L__BB1_10;
	add.s64 	%rd25, %rd11, -1;
	shr.u64 	%rd26, %rd25, 5;
	cvt.u32.u64 	%r47, %rd26;
	cvt.u32.u64 	%r48, %rd11;
	add.s32 	%r49, %r48, %r47;
	shl.b32 	%r50, %r49, 3;
	add.s32 	%r52, %r19, %r50;
	ld.shared.u64 	%rd27, [%r52+-8];
	cvta.to.global.u64 	%rd28, %rd9;
	shl.b64 	%rd29, %rd1, 3;
	add.s64 	%rd30, %rd28, %rd29;
	st.global.u64 	[%rd30], %rd27;
	mov.b64 	%rd31, 0;
	st.shared.u64 	[%r52+-8], %rd31;
$L__BB1_10:
	setp.lt.u64 	%p7, %rd11, 2;
	@%p7 bra 	$L__BB1_15;
	shl.b32 	%r54, %r1, 1;
	or.b32  	%r12, %r54, 1;
	mov.b32 	%r71, 1;
$L__BB1_12:
	shr.s32 	%r70, %r70, 1;
	bar.sync 	0;
	setp.ge.s32 	%p8, %r1, %r71;
	@%p8 bra 	$L__BB1_14;
	mul.lo.s32 	%r55, %r70, %r12;
	add.s32 	%r56, %r55, -1;
	add.s32 	%r57, %r55, %r70;
	add.s32 	%r58, %r56, %r70;
	shr.s32 	%r59, %r56, 5;
	add.s32 	%r60, %r59, %r55;
	shr.s32 	%r61, %r58, 5;
	add.s32 	%r62, %r61, %r57;
	shl.b32 	%r63, %r60, 3;
	add.s32 	%r65, %r19, %r63;
	ld.shared.u64 	%rd32, [%r65+-8];
	shl.b32 	%r66, %r62, 3;
	add.s32 	%r67, %r19, %r66;
	ld.shared.u64 	%rd33, [%r67+-8];
	st.shared.u64 	[%r65+-8], %rd33;
	add.s64 	%rd34, %rd33, %rd32;
	st.shared.u64 	[%r67+-8], %rd34;
$L__BB1_14:
	shl.b32 	%r71, %r71, 1;
	cvt.s64.s32 	%rd35, %r71;
	setp.gt.u64 	%p9, %rd11, %rd35;
	@%p9 bra 	$L__BB1_12;
$L__BB1_15:
	setp.ge.u64 	%p10, %rd2, %rd10;
	bar.sync 	0;
	@%p10 bra 	$L__BB1_18;
	ld.shared.u64 	%rd36, [%r3];
	cvta.to.global.u64 	%rd37, %rd7;
	shl.b64 	%rd38, %rd2, 3;
	add.s64 	%rd5, %rd37, %rd38;
	st.global.u64 	[%rd5], %rd36;
	cvt.u64.u32 	%rd6, %r2;
	add.s64 	%rd39, %rd2, %rd6;
	setp.ge.u64 	%p11, %rd39, %rd10;
	@%p11 bra 	$L__BB1_18;
	ld.shared.u64 	%rd40, [%r4];
	shl.b64 	%rd41, %rd6, 3;
	add.s64 	%rd42, %rd5, %rd41;
	st.global.u64 	[%rd42], %rd40;
$L__BB1_18:
	ret;

}
	// .globl	_Z20gpu_radix_sort_localPyS_S_yS_yy
.visible .entry _Z20gpu_radix_sort_localPyS_S_yS_yy(
	.param .u64 .ptr .align 1 _Z20gpu_radix_sort_localPyS_S_yS_yy_param_0,
	.param .u64 .ptr .align 1 _Z20gpu_radix_sort_localPyS_S_yS_yy_param_1,
	.param .u64 .ptr .align 1 _Z20gpu_radix_sort_localPyS_S_yS_yy_param_2,
	.param .u64 _Z20gpu_radix_sort_localPyS_S_yS_yy_param_3,
	.param .u64 .ptr .align 1 _Z20gpu_radix_sort_localPyS_S_yS_yy_param_4,
	.param .u64 _Z20gpu_radix_sort_localPyS_S_yS_yy_param_5,
	.param .u64 _Z20gpu_radix_sort_localPyS_S_yS_yy_param_6
)
{
	.reg .pred 	%p<30>;
	.reg .b32 	%r<87>;
	.reg .b32 	%f<23>;
	.reg .b64 	%rd<98>;

	ld.param.u64 	%rd35, [_Z20gpu_radix_sort_localPyS_S_yS_yy_param_0];
	ld.param.u64 	%rd36, [_Z20gpu_radix_sort_localPyS_S_yS_yy_param_1];
	ld.param.u64 	%rd37, [_Z20gpu_radix_sort_localPyS_S_yS_yy_param_2];
	ld.param.u64 	%rd38, [_Z20gpu_radix_sort_localPyS_S_yS_yy_param_3];
	ld.param.u64 	%rd39, [_Z20gpu_radix_sort_localPyS_S_yS_yy_param_4];
	ld.param.u64 	%rd40, [_Z20gpu_radix_sort_localPyS_S_yS_yy_param_5];
	ld.param.u64 	%rd41, [_Z20gpu_radix_sort_localPyS_S_yS_yy_param_6];
	mov.u32 	%r1, %tid.x;
	cvt.u64.u32 	%rd42, %r1;
	mov.u32 	%r14, %ctaid.x;
	cvt.u64.u32 	%rd1, %r14;
	mad.lo.s64 	%rd2, %rd41, %rd1, %rd42;
	setp.ge.u64 	%p3, %rd2, %rd40;
	shl.b32 	%r15, %r1, 3;
	mov.u32 	%r16, shmem;
	add.s32 	%r2, %r16, %r15;
	@%p3 bra 	$L__BB2_2;
	cvta.to.global.u64 	%rd44, %rd39;
	shl.b64 	%rd45, %rd2, 3;
	add.s64 	%rd46, %rd44, %rd45;
	ld.global.u64 	%rd47, [%rd46];
	st.shared.u64 	[%r2], %rd47;
	bra.uni 	$L__BB2_3;
$L__BB2_2:
	mov.b64 	%rd43, 0;
	st.shared.u64 	[%r2], %rd43;
$L__BB2_3:
	cvt.u32.u64 	%r17, %rd41;
	shl.b32 	%r18, %r17, 3;
	add.s32 	%r3, %r16, %r18;
	add.s32 	%r4, %r3, %r18;
	add.s32 	%r5, %r4, %r18;
	bar.sync 	0;
	ld.shared.u64 	%rd3, [%r2];
	cvt.u32.u64 	%r20, %rd38;
	shr.u64 	%rd49, %rd3, %r20;
	and.b64  	%rd4, %rd49, 3;
	shl.b32 	%r21, %r1, 3;
	add.s32 	%r6, %r3, %r21;
	cvt.rn.f32.u64 	%f1, %rd41;
	setp.eq.s64 	%p4, %rd41, 0;
	selp.f32 	%f2, 0fC1B80000, 0f00000000, %p4;
	mov.b32 	%r22, %f1;
	add.s32 	%r23, %r22, -1060439283;
	and.b32  	%r24, %r23, -8388608;
	sub.s32 	%r25, %r22, %r24;
	mov.b32 	%f3, %r25;
	cvt.rn.f32.s32 	%f4, %r24;
	fma.rn.f32 	%f5, %f4, 0f34000000, %f2;
	add.f32 	%f6, %f3, 0fBF800000;
	fma.rn.f32 	%f7, %f6, 0f3DC6B27F, 0fBE2C7F30;
	fma.rn.f32 	%f8, %f7, %f6, 0f3E2FCF2A;
	fma.rn.f32 	%f9, %f8, %f6, 0fBE374E43;
	fma.rn.f32 	%f10, %f9, %f6, 0f3E520BF4;
	fma.rn.f32 	%f11, %f10, %f6, 0fBE763C8B;
	fma.rn.f32 	%f12, %f11, %f6, 0f3E93BF99;
	fma.rn.f32 	%f13, %f12, %f6, 0fBEB8AA49;
	fma.rn.f32 	%f14, %f13, %f6, 0f3EF6384A;
	fma.rn.f32 	%f15, %f14, %f6, 0fBF38AA3B;
	mul.f32 	%f16, %f6, %f15;
	mul.f32 	%f17, %f6, %f16;
	fma.rn.f32 	%f18, %f6, 0f3FB8AA3B, %f17;
	add.f32 	%f19, %f5, %f18;
	setp.gt.u32 	%p5, %r22, 2139095039;
	fma.rn.f32 	%f20, %f1, 0f7F800000, 0f7F800000;
	selp.f32 	%f21, %f20, %f19, %p5;
	selp.f32 	%f22, 0fFF800000, %f21, %p4;
	cvt.rzi.u64.f32 	%rd5, %f22;
	mov.u32 	%r26, %nctaid.x;
	cvt.u64.u32 	%rd6, %r26;
	add.s32 	%r7, %r4, %r21;
	and.b64  	%rd7, %rd5, 3;
	cvta.to.global.u64 	%rd8, %rd37;
	mov.b64 	%rd89, 0;
$L__BB2_4:
	setp.ne.s32 	%p6, %r1, 0;
	mov.b64 	%rd50, 0;
	st.shared.u64 	[%r6], %rd50;
	@%p6 bra 	$L__BB2_6;
	mov.b64 	%rd51, 0;
	st.shared.u64 	[%r4], %rd51;
$L__BB2_6:
	setp.ge.u64 	%p8, %rd2, %rd40;
	bar.sync 	0;
	mov.pred 	%p29, 0;
	@%p8 bra 	$L__BB2_8;
	setp.eq.s64 	%p29, %rd4, %rd89;
	selp.u64 	%rd52, 1, 0, %p29;
	st.shared.u64 	[%r6], %rd52;
$L__BB2_8:
	setp.eq.s64 	%p9, %rd5, 0;
	bar.sync 	0;
	@%p9 bra 	$L__BB2_38;
	setp.lt.u64 	%p10, %rd5, 4;
	mov.b32 	%r86, 0;
	@%p10 bra 	$L__BB2_25;
	and.b64  	%rd90, %rd5, -4;
	mov.b32 	%r85, 0;
$L__BB2_11:
	mov.b32 	%r29, -1;
	shl.b32 	%r30, %r29, %r85;
	add.s32 	%r31, %r30, %r1;
	setp.lt.s32 	%p11, %r31, 0;
	@%p11 bra 	$L__BB2_13;
	ld.shared.u64 	%rd53, [%r6];
	mov.b32 	%r32, -8;
	shl.b32 	%r33, %r32, %r85;
	add.s32 	%r34, %r6, %r33;
	ld.shared.u64 	%rd54, [%r34];
	add.s64 	%rd91, %rd54, %rd53;
	bra.uni 	$L__BB2_14;
$L__BB2_13:
	ld.shared.u64 	%rd91, [%r6];
$L__BB2_14:
	bar.sync 	0;
	st.shared.u64 	[%r6], %rd91;
	bar.sync 	0;
	mov.b32 	%r35, -2;
	shl.b32 	%r36, %r35, %r85;
	add.s32 	%r37, %r36, %r1;
	setp.gt.s32 	%p12, %r37, -1;
	@%p12 bra 	$L__BB2_16;
	ld.shared.u64 	%rd92, [%r6];
	bra.uni 	$L__BB2_17;
$L__BB2_16:
	ld.shared.u64 	%rd55, [%r6];
	mov.b32 	%r38, -16;
	shl.b32 	%r39, %r38, %r85;
	add.s32 	%r40, %r6, %r39;
	ld.shared.u64 	%rd56, [%r40];
	add.s64 	%rd92, %rd56, %rd55;
$L__BB2_17:
	bar.sync 	0;
	st.shared.u64 	[%r6], %rd92;
	bar.sync 	0;
	mov.b32 	%r41, -4;
	shl.b32 	%r42, %r41, %r85;
	add.s32 	%r43, %r42, %r1;
	setp.gt.s32 	%p13, %r43, -1;
	@%p13 bra 	$L__BB2_19;
	ld.shared.u64 	%rd93, [%r6];
	bra.uni 	$L__BB2_20;
$L__BB2_19:
	ld.shared.u64 	%rd57, [%r6];
	mov.b32 	%r44, -32;
	shl.b32 	%r45, %r44, %r85;
	add.s32 	%r46, %r6, %r45;
	ld.shared.u64 	%rd58, [%r46];
	add.s64 	%rd93, %rd58, %rd57;
$L__BB2_20:
	bar.sync 	0;
	st.shared.u64 	[%r6], %rd93;
	bar.sync 	0;
	mov.b32 	%r47, -8;
	shl.b32 	%r48, %r47, %r85;
	add.s32 	%r49, %r48, %r1;
	setp.gt.s32 	%p14, %r49, -1;
	@%p14 bra 	$L__BB2_22;
	ld.shared.u64 	%rd94, [%r6];
	bra.uni 	$L__BB2_23;
$L__BB2_22:
	ld.shared.u64 	%rd59, [%r6];
	mov.b32 	%r50, -64;
	shl.b32 	%r51, %r50, %r85;
	add.s32 	%r52, %r6, %r51;
	ld.shared.u64 	%rd60, [%r52];
	add.s64 	%rd94, %rd60, %rd59;
$L__BB2_23:
	bar.sync 	0;
	st.shared.u64 	[%r6], %rd94;
	bar.sync 	0;
	add.s64 	%rd90, %rd90, -4;
	add.s32 	%r85, %r85, 4;
	setp.ne.s64 	%p15, %rd90, 0;
	@%p15 bra 	$L__BB2_11;
	cvt.u32.u64 	%r53, %rd5;
	and.b32  	%r86, %r53, -4;
$L__BB2_25:
	setp.eq.s64 	%p16, %rd7, 0;
	@%p16 bra 	$L__BB2_38;
	mov.b32 	%r54, -1;
	shl.b32 	%r55, %r54, %r86;
	add.s32 	%r56, %r55, %r1;
	setp.gt.s32 	%p17, %r56, -1;
	@%p17 bra 	$L__BB2_28;
	ld.shared.u64 	%rd95, [%r6];
	bra.uni 	$L__BB2_29;
$L__BB2_28:
	ld.shared.u64 	%rd61, [%r6];
	mov.b32 	%r57, -8;
	shl.b32 	%r58, %r57, %r86;
	add.s32 	%r59, %r6, %r58;
	ld.shared.u64 	%rd62, [%r59];
	add.s64 	%rd95, %rd62, %rd61;
$L__BB2_29:
	setp.eq.s64 	%p18, %rd7, 1;
	bar.sync 	0;
	st.shared.u64 	[%r6], %rd95;
	bar.sync 	0;
	@%p18 bra 	$L__BB2_38;
	add.s32 	%r12, %r86, 1;
	mov.b32 	%r60, -1;
	shl.b32 	%r61, %r60, %r12;
	add.s32 	%r62, %r61, %r1;
	setp.gt.s32 	%p19, %r62, -1;
	@%p19 bra 	$L__BB2_32;
	ld.shared.u64 	%rd96, [%r6];
	bra.uni 	$L__BB2_33;
$L__BB2_32:
	ld.shared.u64 	%rd63, [%r6];
	mov.b32 	%r63, -8;
	shl.b32 	%r64, %r63, %r12;
	add.s32 	%r65, %r6, %r64;
	ld.shared.u64 	%rd64, [%r65];
	add.s64 	%rd96, %rd64, %rd63;
$L__BB2_33:
	setp.eq.s64 	%p20, %rd7, 2;
	bar.sync 	0;
	st.shared.u64 	[%r6], %rd96;
	bar.sync 	0;
	@%p20 bra 	$L__BB2_38;
	add.s32 	%r13, %r86, 2;
	mov.b32 	%r66, -1;
	shl.b32 	%r67, %r66, %r13;
	add.s32 	%r68, %r67, %r1;
	setp.gt.s32 	%p21, %r68, -1;
	@%p21 bra 	$L__BB2_36;
	ld.shared.u64 	%rd97, [%r6];
	bra.uni 	$L__BB2_37;
$L__BB2_36:
	ld.shared.u64 	%rd65, [%r6];
	mov.b32 	%r69, -8;
	shl.b32 	%r70, %r69, %r13;
	add.s32 	%r71, %r6, %r70;
	ld.shared.u64 	%rd66, [%r71];
	add.s64 	%rd97, %rd66, %rd65;
$L__BB2_37:
	bar.sync 	0;
	st.shared.u64 	[%r6], %rd97;
	bar.sync 	0;
$L__BB2_38:
	ld.shared.u64 	%rd67, [%r6];
	bar.sync 	0;
	st.shared.u64 	[%r6+8], %rd67;
	bar.sync 	0;
	@%p6 bra 	$L__BB2_40;
	mov.b64 	%rd68, 0;
	st.shared.u64 	[%r3], %rd68;
	ld.shared.u64 	%rd69, [%r4];
	cvt.u32.u64 	%r72, %rd89;
	shl.b32 	%r73, %r72, 3;
	add.s32 	%r74, %r5, %r73;
	st.shared.u64 	[%r74+8], %rd69;
	mad.lo.s64 	%rd70, %rd89, %rd6, %rd1;
	shl.b64 	%rd71, %rd70, 3;
	add.s64 	%rd72, %rd8, %rd71;
	st.global.u64 	[%rd72], %rd69;
$L__BB2_40:
	bar.sync 	0;
	not.pred 	%p24, %p29;
	or.pred  	%p25, %p8, %p24;
	@%p25 bra 	$L__BB2_42;
	ld.shared.u64 	%rd73, [%r6];
	st.shared.u64 	[%r7+8], %rd73;
$L__BB2_42:
	bar.sync 	0;
	add.s64 	%rd89, %rd89, 1;
	setp.ne.s64 	%p26, %rd89, 4;
	@%p26 bra 	$L__BB2_4;
	setp.ne.s32 	%p27, %r1, 0;
	@%p27 bra 	$L__BB2_45;
	mov.b64 	%rd74, 0;
	st.shared.u64 	[%r5+40], %rd74;
	ld.shared.u64 	%rd75, [%r5+8];
	st.shared.u64 	[%r5+48], %rd75;
	ld.shared.u64 	%rd76, [%r5+16];
	add.s64 	%rd77, %rd76, %rd75;
	st.shared.u64 	[%r5+56], %rd77;
	ld.shared.u64 	%rd78, [%r5+24];
	add.s64 	%rd79, %rd78, %rd77;
	st.shared.u64 	[%r5+64], %rd79;
$L__BB2_45:
	setp.ge.u64 	%p28, %rd2, %rd40;
	bar.sync 	0;
	@%p28 bra 	$L__BB2_47;
	ld.shared.u64 	%rd80, [%r7+8];
	cvt.u32.u64 	%r75, %rd4;
	shl.b32 	%r76, %r75, 3;
	add.s32 	%r77, %r5, %r76;
	ld.shared.u64 	%rd81, [%r77+40];
	bar.sync 	0;
	cvt.u32.u64 	%r78, %rd81;
	cvt.u32.u64 	%r79, %rd80;
	add.s32 	%r80, %r78, %r79;
	shl.b32 	%r81, %r80, 3;
	mov.u32 	%r82, shmem;
	add.s32 	%r83, %r82, %r81;
	st.shared.u64 	[%r83], %rd3;
	add.s32 	%r84, %r4, %r81;
	st.shared.u64 	[%r84+8], %rd80;
	bar.sync 	0;
	ld.shared.u64 	%rd82, [%r7+8];
	cvta.to.global.u64 	%rd83, %rd36;
	shl.b64 	%rd84, %rd2, 3;
	add.s64 	%rd85, %rd83, %rd84;
	st.global.u64 	[%rd85], %rd82;
	ld.shared.u64 	%rd86, [%r2];
	cvta.to.global.u64 	%rd87, %rd35;
	add.s64 	%rd88, %rd87, %rd84;
	st.global.u64 	[%rd88], %rd86;
$L__BB2_47:
	ret;

}
	// .globl	_Z16gpu_glbl_shufflePyS_S_S_yyy
.visible .entry _Z16gpu_glbl_shufflePyS_S_S_yyy(
	.param .u64 .ptr .align 1 _Z16gpu_glbl_shufflePyS_S_S_yyy_param_0,
	.param .u64 .ptr .align 1 _Z16gpu_glbl_shufflePyS_S_S_yyy_param_1,
	.param .u64 .ptr .align 1 _Z16gpu_glbl_shufflePyS_S_S_yyy_param_2,
	.param .u64 .ptr .align 1 _Z16gpu_glbl_shufflePyS_S_S_yyy_param_3,
	.param .u64 _Z16gpu_glbl_shufflePyS_S_S_yyy_param_4,
	.param .u64 _Z16gpu_glbl_shufflePyS_S_S_yyy_param_5,
	.param .u64 _Z16gpu_glbl_shufflePyS_S_S_yyy_param_6
)
{
	.reg .pred 	%p<2>;
	.reg .b32 	%r<5>;
	.reg .b64 	%rd<30>;

	ld.param.u64 	%rd3, [_Z16gpu_glbl_shufflePyS_S_S_yyy_param_0];
	ld.param.u64 	%rd4, [_Z16gpu_glbl_shufflePyS_S_S_yyy_param_1];
	ld.param.u64 	%rd5, [_Z16gpu_glbl_shufflePyS_S_S_yyy_param_2];
	ld.param.u64 	%rd6, [_Z16gpu_glbl_shufflePyS_S_S_yyy_param_3];
	ld.param.u64 	%rd7, [_Z16gpu_glbl_shufflePyS_S_S_yyy_param_4];
	ld.param.u64 	%rd8, [_Z16gpu_glbl_shufflePyS_S_S_yyy_param_5];
	ld.param.u64 	%rd9, [_Z16gpu_glbl_shufflePyS_S_S_yyy_param_6];
	mov.u32 	%r1, %tid.x;
	cvt.u64.u32 	%rd10, %r1;
	mov.u32 	%r2, %ctaid.x;
	cvt.u64.u32 	%rd1, %r2;
	mad.lo.s64 	%rd2, %rd9, %rd1, %rd10;
	setp.ge.u64 	%p1, %rd2, %rd8;
	@%p1 bra 	$L__BB3_2;
	cvta.to.global.u64 	%rd11, %rd4;
	cvta.to.global.u64 	%rd12, %rd6;
	cvta.to.global.u64 	%rd13, %rd5;
	cvta.to.global.u64 	%rd14, %rd3;
	shl.b64 	%rd15, %rd2, 3;
	add.s64 	%rd16, %rd11, %rd15;
	ld.global.u64 	%rd17, [%rd16];
	cvt.u32.u64 	%r3, %rd7;
	shr.u64 	%rd18, %rd17, %r3;
	and.b64  	%rd19, %rd18, 3;
	add.s64 	%rd20, %rd12, %rd15;
	ld.global.u64 	%rd21, [%rd20];
	mov.u32 	%r4, %nctaid.x;
	cvt.u64.u32 	%rd22, %r4;
	mad.lo.s64 	%rd23, %rd19, %rd22, %rd1;
	shl.b64 	%rd24, %rd23, 3;
	add.s64 	%rd25, %rd13, %rd24;
	ld.global.u64 	%rd26, [%rd25];
	add.s64 	%rd27, %rd26, %rd21;
	bar.sync 	0;
	shl.b64 	%rd28, %rd27, 3;
	add.s64 	%rd29, %rd14, %rd28;
	st.global.u64 	[%rd29], %rd17;
$L__BB3_2:
	ret;

}
	// .globl	_Z20order_checking_localPyS_yy
.visible .entry _Z20order_checking_localPyS_yy(
	.param .u64 .ptr .align 1 _Z20order_checking_localPyS_yy_param_0,
	.param .u64 .ptr .align 1 _Z20order_checking_localPyS_yy_param_1,
	.param .u64 _Z20order_checking_localPyS_yy_param_2,
	.param .u64 _Z20order_checking_localPyS_yy_param_3
)
{
	.reg .pred 	%p<17>;
	.reg .b32 	%r<57>;
	.reg .b32 	%f<23>;
	.reg .b64 	%rd<76>;

	ld.param.u64 	%rd35, [_Z20order_checking_localPyS_yy_param_0];
	ld.param.u64 	%rd32, [_Z20order_checking_localPyS_yy_param_1];
	ld.param.u64 	%rd33, [_Z20order_checking_localPyS_yy_param_2];
	ld.param.u64 	%rd34, [_Z20order_checking_localPyS_yy_param_3];
	cvta.to.global.u64 	%rd1, %rd35;
	cvt.u32.u64 	%r1, %rd34;
	mov.u32 	%r2, %tid.x;
	cvt.u64.u32 	%rd36, %r2;
	mov.u32 	%r11, %ctaid.x;
	cvt.u64.u32 	%rd2, %r11;
	mad.lo.s64 	%rd3, %rd34, %rd2, %rd36;
	setp.ge.u64 	%p1, %rd3, %rd33;
	shl.b64 	%rd37, %rd33, 3;
	add.s64 	%rd4, %rd1, %rd37;
	@%p1 bra 	$L__BB4_2;
	shl.b64 	%rd40, %rd3, 3;
	add.s64 	%rd41, %rd1, %rd40;
	ld.global.u64 	%rd67, [%rd41];
	bra.uni 	$L__BB4_3;
$L__BB4_2:
	ld.global.u64 	%rd38, [%rd4+-8];
	sub.s64 	%rd39, %rd3, %rd33;
	add.s64 	%rd67, %rd39, %rd38;
$L__BB4_3:
	shl.b32 	%r12, %r1, 3;
	mov.u32 	%r13, shmem;
	add.s32 	%r3, %r13, %r12;
	shl.b32 	%r14, %r2, 3;
	add.s32 	%r4, %r13, %r14;
	st.shared.u64 	[%r4], %rd67;
	setp.ne.s32 	%p2, %r2, 0;
	@%p2 bra 	$L__BB4_7;
	cvt.u32.u64 	%r15, %rd2;
	add.s32 	%r16, %r15, 1;
	cvt.u64.u32 	%rd42, %r16;
	mul.lo.s64 	%rd8, %rd34, %rd42;
	setp.ge.u64 	%p3, %rd8, %rd33;
	@%p3 bra 	$L__BB4_6;
	shl.b64 	%rd46, %rd8, 3;
	add.s64 	%rd47, %rd1, %rd46;
	ld.global.u64 	%rd48, [%rd47];
	st.shared.u64 	[%r3], %rd48;
	bra.uni 	$L__BB4_7;
$L__BB4_6:
	ld.global.u64 	%rd43, [%rd4+-8];
	sub.s64 	%rd44, %rd8, %rd33;
	add.s64 	%rd45, %rd44, %rd43;
	st.shared.u64 	[%r3], %rd45;
$L__BB4_7:
	bar.sync 	0;
	ld.shared.u64 	%rd49, [%r4];
	ld.shared.u64 	%rd50, [%r4+8];
	setp.gt.u64 	%p4, %rd49, %rd50;
	selp.u64 	%rd51, 1, 0, %p4;
	add.s32 	%r5, %r3, %r14;
	st.shared.u64 	[%r5+8], %rd51;
	bar.sync 	0;
	cvt.rn.f32.u64 	%f1, %rd34;
	setp.eq.s64 	%p5, %rd34, 0;
	selp.f32 	%f2, 0fC1B80000, 0f00000000, %p5;
	mov.b32 	%r18, %f1;
	add.s32 	%r19, %r18, -1060439283;
	and.b32  	%r20, %r19, -8388608;
	sub.s32 	%r21, %r18, %r20;
	mov.b32 	%f3, %r21;
	cvt.rn.f32.s32 	%f4, %r20;
	fma.rn.f32 	%f5, %f4, 0f34000000, %f2;
	add.f32 	%f6, %f3, 0fBF800000;
	fma.rn.f32 	%f7, %f6, 0f3DC6B27F, 0fBE2C7F30;
	fma.rn.f32 	%f8, %f7, %f6, 0f3E2FCF2A;
	fma.rn.f32 	%f9, %f8, %f6, 0fBE374E43;
	fma.rn.f32 	%f10, %f9, %f6, 0f3E520BF4;
	fma.rn.f32 	%f11, %f10, %f6, 0fBE763C8B;
	fma.rn.f32 	%f12, %f11, %f6, 0f3E93BF99;
	fma.rn.f32 	%f13, %f12, %f6, 0fBEB8AA49;
	fma.rn.f32 	%f14, %f13, %f6, 0f3EF6384A;
	fma.rn.f32 	%f15, %f14, %f6, 0fBF38AA3B;
	mul.f32 	%f16, %f6, %f15;
	mul.f32 	%f17, %f6, %f16;
	fma.rn.f32 	%f18, %f6, 0f3FB8AA3B, %f17;
	add.f32 	%f19, %f5, %f18;
	setp.gt.u32 	%p6, %r18, 2139095039;
	fma.rn.f32 	%f20, %f1, 0f7F800000, 0f7F800000;
	selp.f32 	%f21, %f20, %f19, %p6;
	selp.f32 	%f22, 0fFF800000, %f21, %p5;
	cvt.rzi.u64.f32 	%rd9, %f22;
	setp.eq.s64 	%p7, %rd9, 0;
	@%p7 bra 	$L__BB4_29;
	and.b64  	%rd74, %rd9, 3;
	setp.lt.u64 	%p8, %rd9, 4;
	mov.b64 	%rd73, 0;
	@%p8 bra 	$L__BB4_23;
	and.b64  	%rd73, %rd9, -4;
	mov.b32 	%r55, 0;
	mov.u64 	%rd68, %rd73;
$L__BB4_10:
	mov.b32 	%r23, -1;
	shl.b32 	%r24, %r23, %r55;
	add.s32 	%r25, %r24, %r2;
	setp.lt.s32 	%p9, %r25, 0;
	@%p9 bra 	$L__BB4_12;
	ld.shared.u64 	%rd53, [%r5+8];
	mov.b32 	%r26, -8;
	shl.b32 	%r27, %r26, %r55;
	add.s32 	%r28, %r5, %r27;
	ld.shared.u64 	%rd54, [%r28+8];
	add.s64 	%rd69, %rd54, %rd53;
	bra.uni 	$L__BB4_13;
$L__BB4_12:
	ld.shared.u64 	%rd69, [%r5+8];
$L__BB4_13:
	bar.sync 	0;
	st.shared.u64 	[%r5+8], %rd69;
	bar.sync 	0;
	mov.b32 	%r29, -2;
	shl.b32 	%r30, %r29, %r55;
	add.s32 	%r31, %r30, %r2;
	setp.gt.s32 	%p10, %r31, -1;
	@%p10 bra 	$L__BB4_15;
	ld.shared.u64 	%rd70, [%r5+8];
	bra.uni 	$L__BB4_16;
$L__BB4_15:
	ld.shared.u64 	%rd55, [%r5+8];
	mov.b32 	%r32, -16;
	shl.b32 	%r33, %r32, %r55;
	add.s32 	%r34, %r5, %r33;
	ld.shared.u64 	%rd56, [%r34+8];
	add.s64 	%rd70, %rd56, %rd55;
$L__BB4_16:
	bar.sync 	0;
	st.shared.u64 	[%r5+8], %rd70;
	bar.sync 	0;
	mov.b32 	%r35, -4;
	shl.b32 	%r36, %r35, %r55;
	add.s32 	%r37, %r36, %r2;
	setp.gt.s32 	%p11, %r37, -1;
	@%p11 bra 	$L__BB4_18;
	ld.shared.u64 	%rd71, [%r5+8];
	bra.uni 	$L__BB4_19;
$L__BB4_18:
	ld.shared.u64 	%rd57, [%r5+8];
	mov.b32 	%r38, -32;
	shl.b32 	%r39, %r38, %r55;
	add.s32 	%r40, %r5, %r39;
	ld.shared.u64 	%rd58, [%r40+8];
	add.s64 	%rd71, %rd58, %rd57;
$L__BB4_19:
	bar.sync 	0;
	st.shared.u64 	[%r5+8], %rd71;
	bar.sync 	0;
	mov.b32 	%r41, -8;
	shl.b32 	%r42, %r41, %r55;
	add.s32 	%r43, %r42, %r2;
	setp.gt.s32 	%p12, %r43, -1;
	@%p12 bra 	$L__BB4_21;
	ld.shared.u64 	%rd72, [%r5+8];
	bra.uni 	$L__BB4_22;
$L__BB4_21:
	ld.shared.u64 	%rd59, [%r5+8];
	mov.b32 	%r44, -64;
	shl.b32 	%r45, %r44, %r55;
	add.s32 	%r46, %r5, %r45;
	ld.shared.u64 	%rd60, [%r46+8];
	add.s64 	%rd72, %rd60, %rd59;
$L__BB4_22:
	bar.sync 	0;
	st.shared.u64 	[%r5+8], %rd72;
	bar.sync 	0;
	add.s64 	%rd68, %rd68, -4;
	add.s32 	%r55, %r55, 4;
	setp.ne.s64 	%p13, %rd68, 0;
	@%p13 bra 	$L__BB4_10;
$L__BB4_23:
	setp.eq.s64 	%p14, %rd74, 0;
	@%p14 bra 	$L__BB4_29;
	cvt.u32.u64 	%r56, %rd73;
$L__BB4_25:
	.pragma "nounroll";
	mov.b32 	%r47, -1;
	shl.b32 	%r48, %r47, %r56;
	add.s32 	%r49, %r48, %r2;
	setp.gt.s32 	%p15, %r49, -1;
	@%p15 bra 	$L__BB4_27;
	ld.shared.u64 	%rd75, [%r5+8];
	bra.uni 	$L__BB4_28;
$L__BB4_27:
	ld.shared.u64 	%rd61, [%r5+8];
	mov.b32 	%r50, -8;
	shl.b32 	%r51, %r50, %r56;
	add.s32 	%r52, %r5, %r51;
	ld.shared.u64 	%rd62, [%r52+8];
	add.s64 	%rd75, %rd62, %rd61;
$L__BB4_28:
	bar.sync 	0;
	st.shared.u64 	[%r5+8], %rd75;
	bar.sync 	0;
	add.s32 	%r56, %r56, 1;
	add.s64 	%rd74, %rd74, -1;
	setp.ne.s64 	%p16, %rd74, 0;
	@%p16 bra 	$L__BB4_25;
$L__BB4_29:
	add.s32 	%r54, %r3, %r12;
	cvta.to.global.u64 	%rd63, %rd32;
	ld.shared.u64 	%rd64, [%r54];
	shl.b64 	%rd65, %rd2, 3;
	add.s64 	%rd66, %rd63, %rd65;
	st.global.u64 	[%rd66], %rd64;
	ret;

}


// ===== COMPILED SASS (sm_100) =====

	.target	sm_100

	.elftype	@"ET_EXEC"


//--------------------- .note.nv.tkinfo           --------------------------
	.section	.note.nv.tkinfo,"",@"SHT_NOTE"
	.sectionflags	@"SHF_NOTE_NV_TKINFO"
	.tkinfo
        /*0018*/ 	.word	0x00000002
        /*0030*/ 	.string	""
        /*0030*/ 	.string	"ptxas"
        /*0030*/ 	.string	"Cuda compilation tools, release 13.0, V13.0.88"
        /*0030*/ 	.string	"Build cuda_13.0.r13.0/compiler.36424714_0"
        /*0030*/ 	.string	"-arch sm_100 -m 64 "



//--------------------- .note.nv.cuinfo           --------------------------
	.section	.note.nv.cuinfo,"",@"SHT_NOTE"
	.sectionflags	@"SHF_NOTE_NV_CUINFO"
        /*0018*/ 	.short	0x0002
        /*001a*/ 	.short	0x0064
        /*001c*/ 	.short	0x0082
	.zero		2


//--------------------- .nv.info                  --------------------------
	.section	.nv.info,"",@"SHT_CUDA_INFO"
	.align	4


	//----- nvinfo : EIATTR_REGCOUNT
	.align		4
        /*0000*/ 	.byte	0x04, 0x2f
        /*0002*/ 	.short	(.L_1 - .L_0)
	.align		4
.L_0:
        /*0004*/ 	.word	index@(_Z18gpu_add_block_sumsPyPKyS_m)
        /*0008*/ 	.word	0x0000000c


	//----- nvinfo : EIATTR_FRAME_SIZE
	.align		4
.L_1:
        /*000c*/ 	.byte	0x04, 0x11
        /*000e*/ 	.short	(.L_3 - .L_2)
	.align		4
.L_2:
        /*0010*/ 	.word	index@(_Z18gpu_add_block_sumsPyPKyS_m)
        /*0014*/ 	.word	0x00000000


	//----- nvinfo : EIATTR_REGCOUNT
	.align		4
.L_3:
        /*0018*/ 	.byte	0x04, 0x2f
        /*001a*/ 	.short	(.L_5 - .L_4)
	.align		4
.L_4:
        /*001c*/ 	.word	index@(_Z11gpu_prescanPyPKyS_yyy)
        /*0020*/ 	.word	0x00000014


	//----- nvinfo : EIATTR_FRAME_SIZE
	.align		4
.L_5:
        /*0024*/ 	.byte	0x04, 0x11
        /*0026*/ 	.short	(.L_7 - .L_6)
	.align		4
.L_6:
        /*0028*/ 	.word	index@(_Z11gpu_prescanPyPKyS_yyy)
        /*002c*/ 	.word	0x00000000


	//----- nvinfo : EIATTR_REGCOUNT
	.align		4
.L_7:
        /*0030*/ 	.byte	0x04, 0x2f
        /*0032*/ 	.short	(.L_9 - .L_8)
	.align		4
.L_8:
        /*0034*/ 	.word	index@(_Z20gpu_radix_sort_localPyS_S_yS_yy)
        /*0038*/ 	.word	0x0000001e


	//----- nvinfo : EIATTR_FRAME_SIZE
	.align		4
.L_9:
        /*003c*/ 	.byte	0x04, 0x11
        /*003e*/ 	.short	(.L_11 - .L_10)
	.align		4
.L_10:
        /*0040*/ 	.word	index@(_Z20gpu_radix_sort_localPyS_S_yS_yy)
        /*0044*/ 	.word	0x00000000


	//----- nvinfo : EIATTR_REGCOUNT
	.align		4
.L_11:
        /*0048*/ 	.byte	0x04, 0x2f
        /*004a*/ 	.short	(.L_13 - .L_12)
	.align		4
.L_12:
        /*004c*/ 	.word	index@(_Z16gpu_glbl_shufflePyS_S_S_yyy)
        /*0050*/ 	.word	0x0000000c


	//----- nvinfo : EIATTR_FRAME_SIZE
	.align		4
.L_13:
        /*0054*/ 	.byte	0x04, 0x11
        /*0056*/ 	.short	(.L_15 - .L_14)
	.align		4
.L_14:
        /*0058*/ 	.word	index@(_Z16gpu_glbl_shufflePyS_S_S_yyy)
        /*005c*/ 	.word	0x00000000


	//----- nvinfo : EIATTR_REGCOUNT
	.align		4
.L_15:
        /*0060*/ 	.byte	0x04, 0x2f
        /*0062*/ 	.short	(.L_17 - .L_16)
	.align		4
.L_16:
        /*0064*/ 	.word	index@(_Z20order_checking_localPyS_yy)
        /*0068*/ 	.word	0x00000018


	//----- nvinfo : EIATTR_FRAME_SIZE
	.align		4
.L_17:
        /*006c*/ 	.byte	0x04, 0x11
        /*006e*/ 	.short	(.L_19 - .L_18)
	.align		4
.L_18:
        /*0070*/ 	.word	index@(_Z20order_checking_localPyS_yy)
        /*0074*/ 	.word	0x00000000


	//----- nvinfo : EIATTR_MIN_STACK_SIZE
	.align		4
.L_19:
        /*0078*/ 	.byte	0x04, 0x12
        /*007a*/ 	.short	(.L_21 - .L_20)
	.align		4
.L_20:
        /*007c*/ 	.word	index@(_Z20order_checking_localPyS_yy)
        /*0080*/ 	.word	0x00000000


	//----- nvinfo : EIATTR_MIN_STACK_SIZE
	.align		4
.L_21:
        /*0084*/ 	.byte	0x04, 0x12
        /*0086*/ 	.short	(.L_23 - .L_22)
	.align		4
.L_22:
        /*0088*/ 	.word	index@(_Z16gpu_glbl_shufflePyS_S_S_yyy)
        /*008c*/ 	.word	0x00000000


	//----- nvinfo : EIATTR_MIN_STACK_SIZE
	.align		4
.L_23:
        /*0090*/ 	.byte	0x04, 0x12
        /*0092*/ 	.short	(.L_25 - .L_24)
	.align		4
.L_24:
        /*0094*/ 	.word	index@(_Z20gpu_radix_sort_localPyS_S_yS_yy)
        /*0098*/ 	.word	0x00000000


	//----- nvinfo : EIATTR_MIN_STACK_SIZE
	.align		4
.L_25:
        /*009c*/ 	.byte	0x04, 0x12
        /*009e*/ 	.short	(.L_27 - .L_26)
	.align		4
.L_26:
        /*00a0*/ 	.word	index@(_Z11gpu_prescanPyPKyS_yyy)
        /*00a4*/ 	.word	0x00000000


	//----- nvinfo : EIATTR_MIN_STACK_SIZE
	.align		4
.L_27:
        /*00a8*/ 	.byte	0x04, 0x12
        /*00aa*/ 	.short	(.L_29 - .L_28)
	.align		4
.L_28:
        /*00ac*/ 	.word	index@(_Z18gpu_add_block_sumsPyPKyS_m)
        /*00b0*/ 	.word	0x00000000
.L_29:


//--------------------- .nv.compat                --------------------------
	.section	.nv.compat,"",@"SHT_CUDA_COMPAT_INFO"
	.align	4
        /*0000*/ 	.byte	0x02, 0x09, 0x00, 0x00, 0x02, 0x02, 0x01, 0x00, 0x02, 0x05, 0x05, 0x00, 0x03, 0x07, 0x01, 0x01
        /*0010*/ 	.byte	0x02, 0x03, 0x00, 0x00, 0x02, 0x06, 0x01, 0x00, 0x04, 0x0b, 0x08, 0x00, 0x09, 0x00, 0x00, 0x00
        /*0020*/ 	.byte	0x00, 0x00, 0x00, 0x00


//--------------------- .nv.info._Z20order_checking_localPyS_yy --------------------------
	.section	.nv.info._Z20order_checking_localPyS_yy,"",@"SHT_CUDA_INFO"
	.sectionflags	@""
	.align	4


	//----- nvinfo : EIATTR_CUDA_API_VERSION
	.align		4
        /*0000*/ 	.byte	0x04, 0x37
        /*0002*/ 	.short	(.L_31 - .L_30)
.L_30:
        /*0004*/ 	.word	0x00000082


	//----- nvinfo : EIATTR_KPARAM_INFO
	.align		4
.L_31:
        /*0008*/ 	.byte	0x04, 0x17
        /*000a*/ 	.short	(.L_33 - .L_32)
.L_32:
        /*000c*/ 	.word	0x00000000
        /*0010*/ 	.short	0x0003
        /*0012*/ 	.short	0x0018
        /*0014*/ 	.byte	0x00, 0xf0, 0x21, 0x00


	//----- nvinfo : EIATTR_KPARAM_INFO
	.align		4
.L_33:
        /*0018*/ 	.byte	0x04, 0x17
        /*001a*/ 	.short	(.L_35 - .L_34)
.L_34:
        /*001c*/ 	.word	0x00000000
        /*0020*/ 	.short	0x0002
        /*0022*/ 	.short	0x0010
        /*0024*/ 	.byte	0x00, 0xf0, 0x21, 0x00


	//----- nvinfo : EIATTR_KPARAM_INFO
	.align		4
.L_35:
        /*0028*/ 	.byte	0x04, 0x17
        /*002a*/ 	.short	(.L_37 - .L_36)
.L_36:
        /*002c*/ 	.word	0x00000000
        /*0030*/ 	.short	0x0001
        /*0032*/ 	.short	0x0008
        /*0034*/ 	.byte	0x00, 0xf5, 0x21, 0x00


	//----- nvinfo : EIATTR_KPARAM_INFO
	.align		4
.L_37:
        /*0038*/ 	.byte	0x04, 0x17
        /*003a*/ 	.short	(.L_39 - .L_38)
.L_38:
        /*003c*/ 	.word	0x00000000
        /*0040*/ 	.short	0x0000
        /*0042*/ 	.short	0x0000
        /*0044*/ 	.byte	0x00, 0xf5, 0x21, 0x00


	//----- nvinfo : EIATTR_SPARSE_MMA_MASK
	.align		4
.L_39:
        /*0048*/ 	.byte	0x03, 0x50
        /*004a*/ 	.short	0x0000


	//----- nvinfo : EIATTR_MAXREG_COUNT
	.align		4
        /*004c*/ 	.byte	0x03, 0x1b
        /*004e*/ 	.short	0x00ff


	//----- nvinfo : EIATTR_NUM_BARRIERS
	.align		4
        /*0050*/ 	.byte	0x02, 0x4c
        /*0052*/ 	.byte	0x01
	.zero		1


	//----- nvinfo : EIATTR_MERCURY_ISA_VERSION
	.align		4
        /*0054*/ 	.byte	0x03, 0x5f
        /*0056*/ 	.short	0x0101


	//----- nvinfo : EIATTR_VRC_CTA_INIT_COUNT
	.align		4
        /*0058*/ 	.byte	0x02, 0x4a
	.zero		1
	.zero		1


	//----- nvinfo : EIATTR_EXIT_INSTR_OFFSETS
	.align		4
        /*005c*/ 	.byte	0x04, 0x1c
        /*005e*/ 	.short	(.L_41 - .L_40)


	//   ....[0]....
.L_40:
        /*0060*/ 	.word	0x00000c90


	//----- nvinfo : EIATTR_CRS_STACK_SIZE
	.align		4
.L_41:
        /*0064*/ 	.byte	0x04, 0x1e
        /*0066*/ 	.short	(.L_43 - .L_42)
.L_42:
        /*0068*/ 	.word	0x00000000


	//----- nvinfo : EIATTR_CBANK_PARAM_SIZE
	.align		4
.L_43:
        /*006c*/ 	.byte	0x03, 0x19
        /*006e*/ 	.short	0x0020


	//----- nvinfo : EIATTR_PARAM_CBANK
	.align		4
        /*0070*/ 	.byte	0x04, 0x0a
        /*0072*/ 	.short	(.L_45 - .L_44)
	.align		4
.L_44:
        /*0074*/ 	.word	index@(.nv.constant0._Z20order_checking_localPyS_yy)
        /*0078*/ 	.short	0x0380
        /*007a*/ 	.short	0x0020


	//----- nvinfo : EIATTR_SW_WAR
	.align		4
.L_45:
        /*007c*/ 	.byte	0x04, 0x36
        /*007e*/ 	.short	(.L_47 - .L_46)
.L_46:
        /*0080*/ 	.word	0x00000008
.L_47:


//--------------------- .nv.info._Z16gpu_glbl_shufflePyS_S_S_yyy --------------------------
	.section	.nv.info._Z16gpu_glbl_shufflePyS_S_S_yyy,"",@"SHT_CUDA_INFO"
	.sectionflags	@""
	.align	4


	//----- nvinfo : EIATTR_CUDA_API_VERSION
	.align		4
        /*0000*/ 	.byte	0x04, 0x37
        /*0002*/ 	.short	(.L_49 - .L_48)
.L_48:
        /*0004*/ 	.word	0x00000082


	//----- nvinfo : EIATTR_KPARAM_INFO
	.align		4
.L_49:
        /*0008*/ 	.byte	0x04, 0x17
        /*000a*/ 	.short	(.L_51 - .L_50)
.L_50:
        /*000c*/ 	.word	0x00000000
        /*0010*/ 	.short	0x0006
        /*0012*/ 	.short	0x0030
        /*0014*/ 	.byte	0x00, 0xf0, 0x21, 0x00


	//----- nvinfo : EIATTR_KPARAM_INFO
	.align		4
.L_51:
        /*0018*/ 	.byte	0x04, 0x17
        /*001a*/ 	.short	(.L_53 - .L_52)
.L_52:
        /*001c*/ 	.word	0x00000000
        /*0020*/ 	.short	0x0005
        /*0022*/ 	.short	0x0028
        /*0024*/ 	.byte	0x00, 0xf0, 0x21, 0x00


	//----- nvinfo : EIATTR_KPARAM_INFO
	.align		4
.L_53:
        /*0028*/ 	.byte	0x04, 0x17
        /*002a*/ 	.short	(.L_55 - .L_54)
.L_54:
        /*002c*/ 	.word	0x00000000
        /*0030*/ 	.short	0x0004
        /*0032*/ 	.short	0x0020
        /*0034*/ 	.byte	0x00, 0xf0, 0x21, 0x00


	//----- nvinfo : EIATTR_KPARAM_INFO
	.align		4
.L_55:
        /*0038*/ 	.byte	0x04, 0x17
        /*003a*/ 	.short	(.L_57 - .L_56)
.L_56:
        /*003c*/ 	.word	0x00000000
        /*0040*/ 	.short	0x0003
        /*0042*/ 	.short	0x0018
        /*0044*/ 	.byte	0x00, 0xf5, 0x21, 0x00


	//----- nvinfo : EIATTR_KPARAM_INFO
	.align		4
.L_57:
        /*0048*/ 	.byte	0x04, 0x17
        /*004a*/ 	.short	(.L_59 - .L_58)
.L_58:
        /*004c*/ 	.word	0x00000000
        /*0050*/ 	.short	0x0002
        /*0052*/ 	.short	0x0010
        /*0054*/ 	.byte	0x00, 0xf5, 0x21, 0x00


	//----- nvinfo : EIATTR_KPARAM_INFO
	.align		4
.L_59:
        /*0058*/ 	.byte	0x04, 0x17
        /*005a*/ 	.short	(.L_61 - .L_60)
.L_60:
        /*005c*/ 	.word	0x00000000
        /*0060*/ 	.short	0x0001
        /*0062*/ 	.short	0x0008
        /*0064*/ 	.byte	0x00, 0xf5, 0x21, 0x00


	//----- nvinfo : EIATTR_KPARAM_INFO
	.align		4
.L_61:
        /*0068*/ 	.byte	0x04, 0x17
        /*006a*/ 	.short	(.L_63 - .L_62)
.L_62:
        /*006c*/ 	.word	0x00000000
        /*0070*/ 	.short	0x0000
        /*0072*/ 	.short	0x0000
        /*0074*/ 	.byte	0x00, 0xf5, 0x21, 0x00


	//----- nvinfo : EIATTR_SPARSE_MMA_MASK
	.align		4
.L_63:
        /*0078*/ 	.byte	0x03, 0x50
        /*007a*/ 	.short	0x0000


	//----- nvinfo : EIATTR_MAXREG_COUNT
	.align		4
        /*007c*/ 	.byte	0x03, 0x1b
        /*007e*/ 	.short	0x00ff


	//----- nvinfo : EIATTR_NUM_BARRIERS
	.align		4
        /*0080*/ 	.byte	0x02, 0x4c
        /*0082*/ 	.byte	0x01
	.zero		1


	//----- nvinfo : EIATTR_MERCURY_ISA_VERSION
	.align		4
        /*0084*/ 	.byte	0x03, 0x5f
        /*0086*/ 	.short	0x0101


	//----- nvinfo : EIATTR_VRC_CTA_INIT_COUNT
	.align		4
        /*0088*/ 	.byte	0x02, 0x4a
	.zero		1
	.zero		1


	//----- nvinfo : EIATTR_EXIT_INSTR_OFFSETS
	.align		4
        /*008c*/ 	.byte	0x04, 0x1c
        /*008e*/ 	.short	(.L_65 - .L_64)


	//   ....[0]....
.L_64:
        /*0090*/ 	.word	0x000000a0


	//   ....[1]....
        /*0094*/ 	.word	0x00000290


	//----- nvinfo : EIATTR_CBANK_PARAM_SIZE
	.align		4
.L_65:
        /*0098*/ 	.byte	0x03, 0x19
        /*009a*/ 	.short	0x0038


	//----- nvinfo : EIATTR_PARAM_CBANK
	.align		4
        /*009c*/ 	.byte	0x04, 0x0a
        /*009e*/ 	.short	(.L_67 - .L_66)
	.align		4
.L_66:
        /*00a0*/ 	.word	index@(.nv.constant0._Z16gpu_glbl_shufflePyS_S_S_yyy)
        /*00a4*/ 	.short	0x0380
        /*00a6*/ 	.short	0x0038


	//----- nvinfo : EIATTR_SW_WAR
	.align		4
.L_67:
        /*00a8*/ 	.byte	0x04, 0x36
        /*00aa*/ 	.short	(.L_69 - .L_68)
.L_68:
        /*00ac*/ 	.word	0x00000008
.L_69:


//--------------------- .nv.info._Z20gpu_radix_sort_localPyS_S_yS_yy --------------------------
	.section	.nv.info._Z20gpu_radix_sort_localPyS_S_yS_yy,"",@"SHT_CUDA_INFO"
	.sectionflags	@""
	.align	4


	//----- nvinfo : EIATTR_CUDA_API_VERSION
	.align		4
        /*0000*/ 	.byte	0x04, 0x37
        /*0002*/ 	.short	(.L_71 - .L_70)
.L_70:
        /*0004*/ 	.word	0x00000082


	//----- nvinfo : EIATTR_KPARAM_INFO
	.align		4
.L_71:
        /*0008*/ 	.byte	0x04, 0x17
        /*000a*/ 	.short	(.L_73 - .L_72)
.L_72:
        /*000c*/ 	.word	0x00000000
        /*0010*/ 	.short	0x0006
        /*0012*/ 	.short	0x0030
        /*0014*/ 	.byte	0x00, 0xf0, 0x21, 0x00


	//----- nvinfo : EIATTR_KPARAM_INFO
	.align		4
.L_73:
        /*0018*/ 	.byte	0x04, 0x17
        /*001a*/ 	.short	(.L_75 - .L_74)
.L_74:
        /*001c*/ 	.word	0x00000000
        /*0020*/ 	.short	0x0005
        /*0022*/ 	.short	0x0028
        /*0024*/ 	.byte	0x00, 0xf0, 0x21, 0x00


	//----- nvinfo : EIATTR_KPARAM_INFO
	.align		4
.L_75:
        /*0028*/ 	.byte	0x04, 0x17
        /*002a*/ 	.short	(.L_77 - .L_76)
.L_76:
        /*002c*/ 	.word	0x00000000
        /*0030*/ 	.short	0x0004
        /*0032*/ 	.short	0x0020
        /*0034*/ 	.byte	0x00, 0xf5, 0x21, 0x00


	//----- nvinfo : EIATTR_KPARAM_INFO
	.align		4
.L_77:
        /*0038*/ 	.byte	0x04, 0x17
        /*003a*/ 	.short	(.L_79 - .L_78)
.L_78:
        /*003c*/ 	.word	0x00000000
        /*0040*/ 	.short	0x0003
        /*0042*/ 	.short	0x0018
        /*0044*/ 	.byte	0x00, 0xf0, 0x21, 0x00


	//----- nvinfo : EIATTR_KPARAM_INFO
	.align		4
.L_79:
        /*0048*/ 	.byte	0x04, 0x17
        /*004a*/ 	.short	(.L_81 - .L_80)
.L_80:
        /*004c*/ 	.word	0x00000000
        /*0050*/ 	.short	0x0002
        /*0052*/ 	.short	0x0010
        /*0054*/ 	.byte	0x00, 0xf5, 0x21, 0x00


	//----- nvinfo : EIATTR_KPARAM_INFO
	.align		4
.L_81:
        /*0058*/ 	.byte	0x04, 0x17
        /*005a*/ 	.short	(.L_83 - .L_82)
.L_82:
        /*005c*/ 	.word	0x00000000
        /*0060*/ 	.short	0x0001
        /*0062*/ 	.short	0x0008
        /*0064*/ 	.byte	0x00, 0xf5, 0x21, 0x00


	//----- nvinfo : EIATTR_KPARAM_INFO
	.align		4
.L_83:
        /*0068*/ 	.byte	0x04, 0x17
        /*006a*/ 	.short	(.L_85 - .L_84)
.L_84:
        /*006c*/ 	.word	0x00000000
        /*0070*/ 	.short	0x0000
        /*0072*/ 	.short	0x0000
        /*0074*/ 	.byte	0x00, 0xf5, 0x21, 0x00


	//----- nvinfo : EIATTR_SPARSE_MMA_MASK
	.align		4
.L_85:
        /*0078*/ 	.byte	0x03, 0x50
        /*007a*/ 	.short	0x0000


	//----- nvinfo : EIATTR_MAXREG_COUNT
	.align		4
        /*007c*/ 	.byte	0x03, 0x1b
        /*007e*/ 	.short	0x00ff


	//----- nvinfo : EIATTR_NUM_BARRIERS
	.align		4
        /*0080*/ 	.byte	0x02, 0x4c
        /*0082*/ 	.byte	0x01
	.zero		1


	//----- nvinfo : EIATTR_MERCURY_ISA_VERSION
	.align		4
        /*0084*/ 	.byte	0x03, 0x5f
        /*0086*/ 	.short	0x0101


	//----- nvinfo : EIATTR_VRC_CTA_INIT_COUNT
	.align		4
        /*0088*/ 	.byte	0x02, 0x4a
	.zero		1
	.zero		1


	//----- nvinfo : EIATTR_EXIT_INSTR_OFFSETS
	.align		4
        /*008c*/ 	.byte	0x04, 0x1c
        /*008e*/ 	.short	(.L_87 - .L_86)


	//   ....[0]....
.L_86:
        /*0090*/ 	.word	0x000010a0


	//   ....[1]....
        /*0094*/ 	.word	0x00001230


	//----- nvinfo : EIATTR_CRS_STACK_SIZE
	.align		4
.L_87:
        /*0098*/ 	.byte	0x04, 0x1e
        /*009a*/ 	.short	(.L_89 - .L_88)
.L_88:
        /*009c*/ 	.word	0x00000000


	//----- nvinfo : EIATTR_CBANK_PARAM_SIZE
	.align		4
.L_89:
        /*00a0*/ 	.byte	0x03, 0x19
        /*00a2*/ 	.short	0x0038


	//----- nvinfo : EIATTR_PARAM_CBANK
	.align		4
        /*00a4*/ 	.byte	0x04, 0x0a
        /*00a6*/ 	.short	(.L_91 - .L_90)
	.align		4
.L_90:
        /*00a8*/ 	.word	index@(.nv.constant0._Z20gpu_radix_sort_localPyS_S_yS_yy)
        /*00ac*/ 	.short	0x0380
        /*00ae*/ 	.short	0x0038


	//----- nvinfo : EIATTR_SW_WAR
	.align		4
.L_91:
        /*00b0*/ 	.byte	0x04, 0x36
        /*00b2*/ 	.short	(.L_93 - .L_92)
.L_92:
        /*00b4*/ 	.word	0x00000008
.L_93:


//--------------------- .nv.info._Z11gpu_prescanPyPKyS_yyy --------------------------
	.section	.nv.info._Z11gpu_prescanPyPKyS_yyy,"",@"SHT_CUDA_INFO"
	.sectionflags	@""
	.align	4


	//----- nvinfo : EIATTR_CUDA_API_VERSION
	.align		4
        /*0000*/ 	.byte	0x04, 0x37
        /*0002*/ 	.short	(.L_95 - .L_94)
.L_94:
        /*0004*/ 	.word	0x00000082


	//----- nvinfo : EIATTR_KPARAM_INFO
	.align		4
.L_95:
        /*0008*/ 	.byte	0x04, 0x17
        /*000a*/ 	.short	(.L_97 - .L_96)
.L_96:
        /*000c*/ 	.word	0x00000000
        /*0010*/ 	.short	0x0005
        /*0012*/ 	.short	0x0028
        /*0014*/ 	.byte	0x00, 0xf0, 0x21, 0x00


	//----- nvinfo : EIATTR_KPARAM_INFO
	.align		4
.L_97:
        /*0018*/ 	.byte	0x04, 0x17
        /*001a*/ 	.short	(.L_99 - .L_98)
.L_98:
        /*001c*/ 	.word	0x00000000
        /*0020*/ 	.short	0x0004
        /*0022*/ 	.short	0x0020
        /*0024*/ 	.byte	0x00, 0xf0, 0x21, 0x00


	//----- nvinfo : EIATTR_KPARAM_INFO
	.align		4
.L_99:
        /*0028*/ 	.byte	0x04, 0x17
        /*002a*/ 	.short	(.L_101 - .L_100)
.L_100:
        /*002c*/ 	.word	0x00000000
        /*0030*/ 	.short	0x0003
        /*0032*/ 	.short	0x0018
        /*0034*/ 	.byte	0x00, 0xf0, 0x21, 0x00


	//----- nvinfo : EIATTR_KPARAM_INFO
	.align		4
.L_101:
        /*0038*/ 	.byte	0x04, 0x17
        /*003a*/ 	.short	(.L_103 - .L_102)
.L_102:
        /*003c*/ 	.word	0x00000000
        /*0040*/ 	.short	0x0002
        /*0042*/ 	.short	0x0010
        /*0044*/ 	.byte	0x00, 0xf5, 0x21, 0x00


	//----- nvinfo : EIATTR_KPARAM_INFO
	.align		4
.L_103:
        /*0048*/ 	.byte	0x04, 0x17
        /*004a*/ 	.short	(.L_105 - .L_104)
.L_104:
        /*004c*/ 	.word	0x00000000
        /*0050*/ 	.short	0x0001
        /*0052*/ 	.short	0x0008
        /*0054*/ 	.byte	0x00, 0xf5, 0x21, 0x00


	//----- nvinfo : EIATTR_KPARAM_INFO
	.align		4
.L_105:
        /*0058*/ 	.byte	0x04, 0x17
        /*005a*/ 	.short	(.L_107 - .L_106)
.L_106:
        /*005c*/ 	.word	0x00000000
        /*0060*/ 	.short	0x0000
        /*0062*/ 	.short	0x0000
        /*0064*/ 	.byte	0x00, 0xf5, 0x21, 0x00


	//----- nvinfo : EIATTR_SPARSE_MMA_MASK
	.align		4
.L_107:
        /*0068*/ 	.byte	0x03, 0x50
        /*006a*/ 	.short	0x0000


	//----- nvinfo : EIATTR_MAXREG_COUNT
	.align		4
        /*006c*/ 	.byte	0x03, 0x1b
        /*006e*/ 	.short	0x00ff


	//----- nvinfo : EIATTR_NUM_BARRIERS
	.align		4
        /*0070*/ 	.byte	0x02, 0x4c
        /*0072*/ 	.byte	0x01
	.zero		1


	//----- nvinfo : EIATTR_MERCURY_ISA_VERSION
	.align		4
        /*0074*/ 	.byte	0x03, 0x5f
        /*0076*/ 	.short	0x0101


	//----- nvinfo : EIATTR_VRC_CTA_INIT_COUNT
	.align		4
        /*0078*/ 	.byte	0x02, 0x4a
	.zero		1
	.zero		1


	//----- nvinfo : EIATTR_EXIT_INSTR_OFFSETS
	.align		4
        /*007c*/ 	.byte	0x04, 0x1c
        /*007e*/ 	.short	(.L_109 - .L_108)


	//   ....[0]....
.L_108:
        /*0080*/ 	.word	0x00000810


	//   ....[1]....
        /*0084*/ 	.word	0x000008b0


	//   ....[2]....
        /*0088*/ 	.word	0x00000900


	//----- nvinfo : EIATTR_CRS_STACK_SIZE
	.align		4
.L_109:
        /*008c*/ 	.byte	0x04, 0x1e
        /*008e*/ 	.short	(.L_111 - .L_110)
.L_110:
        /*0090*/ 	.word	0x00000000


	//----- nvinfo : EIATTR_CBANK_PARAM_SIZE
	.align		4
.L_111:
        /*0094*/ 	.byte	0x03, 0x19
        /*0096*/ 	.short	0x0030


	//----- nvinfo : EIATTR_PARAM_CBANK
	.align		4
        /*0098*/ 	.byte	0x04, 0x0a
        /*009a*/ 	.short	(.L_113 - .L_112)
	.align		4
.L_112:
        /*009c*/ 	.word	index@(.nv.constant0._Z11gpu_prescanPyPKyS_yyy)
        /*00a0*/ 	.short	0x0380
        /*00a2*/ 	.short	0x0030


	//----- nvinfo : EIATTR_SW_WAR
	.align		4
.L_113:
        /*00a4*/ 	.byte	0x04, 0x36
        /*00a6*/ 	.short	(.L_115 - .L_114)
.L_114:
        /*00a8*/ 	.word	0x00000008
.L_115:


//--------------------- .nv.info._Z18gpu_add_block_sumsPyPKyS_m --------------------------
	.section	.nv.info._Z18gpu_add_block_sumsPyPKyS_m,"",@"SHT_CUDA_INFO"
	.sectionflags	@""
	.align	4


	//----- nvinfo : EIATTR_CUDA_API_VERSION
	.align		4
        /*0000*/ 	.byte	0x04, 0x37
        /*0002*/ 	.short	(.L_117 - .L_116)
.L_116:
        /*0004*/ 	.word	0x00000082


	//----- nvinfo : EIATTR_KPARAM_INFO
	.align		4
.L_117:
        /*0008*/ 	.byte	0x04, 0x17
        /*000a*/ 	.short	(.L_119 - .L_118)
.L_118:
        /*000c*/ 	.word	0x00000000
        /*0010*/ 	.short	0x0003
        /*0012*/ 	.short	0x0018
        /*0014*/ 	.byte	0x00, 0xf0, 0x21, 0x00


	//----- nvinfo : EIATTR_KPARAM_INFO
	.align		4
.L_119:
        /*0018*/ 	.byte	0x04, 0x17
        /*001a*/ 	.short	(.L_121 - .L_120)
.L_120:
        /*001c*/ 	.word	0x00000000
        /*0020*/ 	.short	0x0002
        /*0022*/ 	.short	0x0010
        /*0024*/ 	.byte	0x00, 0xf5, 0x21, 0x00


	//----- nvinfo : EIATTR_KPARAM_INFO
	.align		4
.L_121:
        /*0028*/ 	.byte	0x04, 0x17
        /*002a*/ 	.short	(.L_123 - .L_122)
.L_122:
        /*002c*/ 	.word	0x00000000
        /*0030*/ 	.short	0x0001
        /*0032*/ 	.short	0x0008
        /*0034*/ 	.byte	0x00, 0xf5, 0x21, 0x00


	//----- nvinfo : EIATTR_KPARAM_INFO
	.align		4
.L_123:
        /*0038*/ 	.byte	0x04, 0x17
        /*003a*/ 	.short	(.L_125 - .L_124)
.L_124:
        /*003c*/ 	.word	0x00000000
        /*0040*/ 	.short	0x0000
        /*0042*/ 	.short	0x0000
        /*0044*/ 	.byte	0x00, 0xf5, 0x21, 0x00


	//----- nvinfo : EIATTR_SPARSE_MMA_MASK
	.align		4
.L_125:
        /*0048*/ 	.byte	0x03, 0x50
        /*004a*/ 	.short	0x0000


	//----- nvinfo : EIATTR_MAXREG_COUNT
	.align		4
        /*004c*/ 	.byte	0x03, 0x1b
        /*004e*/ 	.short	0x00ff


	//----- nvinfo : EIATTR_MERCURY_ISA_VERSION
	.align		4
        /*0050*/ 	.byte	0x03, 0x5f
        /*0052*/ 	.short	0x0101


	//----- nvinfo : EIATTR_VRC_CTA_INIT_COUNT
	.align		4
        /*0054*/ 	.byte	0x02, 0x4a
	.zero		1
	.zero		1


	//----- nvinfo : EIATTR_EXIT_INSTR_OFFSETS
	.align		4
        /*0058*/ 	.byte	0x04, 0x1c
        /*005a*/ 	.short	(.L_127 - .L_126)


	//   ....[0]....
.L_126:
        /*005c*/ 	.word	0x000000a0


	//   ....[1]....
        /*0060*/ 	.word	0x000001d0


	//   ....[2]....
        /*0064*/ 	.word	0x00000280


	//----- nvinfo : EIATTR_CBANK_PARAM_SIZE
	.align		4
.L_127:
        /*0068*/ 	.byte	0x03, 0x19
        /*006a*/ 	.short	0x0020


	//----- nvinfo : EIATTR_PARAM_CBANK
	.align		4
        /*006c*/ 	.byte	0x04, 0x0a
        /*006e*/ 	.short	(.L_129 - .L_128)
	.align		4
.L_128:
        /*0070*/ 	.word	index@(.nv.constant0._Z18gpu_add_block_sumsPyPKyS_m)
        /*0074*/ 	.short	0x0380
        /*0076*/ 	.short	0x0020


	//----- nvinfo : EIATTR_SW_WAR
	.align		4
.L_129:
        /*0078*/ 	.byte	0x04, 0x36
        /*007a*/ 	.short	(.L_131 - .L_130)
.L_130:
        /*007c*/ 	.word	0x00000008
.L_131:


//--------------------- .nv.callgraph             --------------------------
	.section	.nv.callgraph,"",@"SHT_CUDA_CALLGRAPH"
	.align	4
	.sectionentsize	8
	.align		4
        /*0000*/ 	.word	0x00000000
	.align		4
        /*0004*/ 	.word	0xffffffff
	.align		4
        /*0008*/ 	.word	0x00000000
	.align		4
        /*000c*/ 	.word	0xfffffffe
	.align		4
        /*0010*/ 	.word	0x00000000
	.align		4
        /*0014*/ 	.word	0xfffffffd
	.align		4
        /*0018*/ 	.word	0x00000000
	.align		4
        /*001c*/ 	.word	0xfffffffc


//--------------------- .text._Z20order_checking_localPyS_yy --------------------------
	.section	.text._Z20order_checking_localPyS_yy,"ax",@progbits
	.align	128
        .global         _Z20order_checking_localPyS_yy
        .type           _Z20order_checking_localPyS_yy,@function
        .size           _Z20order_checking_localPyS_yy,(.L_x_31 - _Z20order_checking_localPyS_yy)
        .other          _Z20order_checking_localPyS_yy,@"STO_CUDA_ENTRY STV_DEFAULT"
_Z20order_checking_localPyS_yy:
.text._Z20order_checking_localPyS_yy:
[----:B------:R-:W-:Y:S01]  /*0000*/  LDC R1, c[0x0][0x37c] ;  /* 0x0000df00ff017b82 */ /* 0x000fe20000000800 */
[----:B------:R-:W0:Y:S07]  /*0010*/  S2R R2, SR_TID.X ;  /* 0x0000000000027919 */ /* 0x000e2e0000002100 */
[----:B------:R-:W0:Y:S01]  /*0020*/  S2UR UR8, SR_CTAID.X ;  /* 0x00000000000879c3 */ /* 0x000e220000002500 */
[----:B------:R-:W-:Y:S01]  /*0030*/  IMAD.MOV.U32 R3, RZ, RZ, RZ ;  /* 0x000000ffff037224 */ /* 0x000fe200078e00ff */
[----:B------:R-:W1:Y:S06]  /*0040*/  LDCU.64 UR6, c[0x0][0x358] ;  /* 0x00006b00ff0677ac */ /* 0x000e6c0008000a00 */
[----:B------:R-:W0:Y:S08]  /*0050*/  LDC.64 R6, c[0x0][0x398] ;  /* 0x0000e600ff067b82 */ /* 0x000e300000000a00 */
[----:B------:R-:W2:Y:S08]  /*0060*/  LDC.64 R8, c[0x0][0x390] ;  /* 0x0000e400ff087b82 */ /* 0x000eb00000000a00 */
[----:B------:R-:W3:Y:S01]  /*0070*/  LDC.64 R10, c[0x0][0x380] ;  /* 0x0000e000ff0a7b82 */ /* 0x000ee20000000a00 */
[----:B0-----:R-:W-:-:S04]  /*0080*/  IMAD.WIDE.U32 R14, R6, UR8, R2 ;  /* 0x00000008060e7c25 */ /* 0x001fc8000f8e0002 */
[----:B------:R-:W-:Y:S01]  /*0090*/  IMAD R18, R7, UR8, R15 ;  /* 0x0000000807127c24 */ /* 0x000fe2000f8e020f */
[----:B--2---:R-:W-:-:S04]  /*00a0*/  ISETP.GE.U32.AND P0, PT, R14, R8, PT ;  /* 0x000000080e00720c */ /* 0x004fc80003f06070 */
[----:B------:R-:W-:Y:S02]  /*00b0*/  ISETP.GE.U32.AND.EX P0, PT, R18, R9, PT, P0 ;  /* 0x000000091200720c */ /* 0x000fe40003f06100 */
[----:B---3--:R-:W-:-:S04]  /*00c0*/  LEA R12, P1, R8, R10, 0x3 ;  /* 0x0000000a080c7211 */ /* 0x008fc800078218ff */
[----:B------:R-:W-:-:S07]  /*00d0*/  LEA.HI.X R13, R8, R11, R9, 0x3, P1 ;  /* 0x0000000b080d7211 */ /* 0x000fce00008f1c09 */
[C---:B------:R-:W-:Y:S01]  /*00e0*/  @!P0 LEA R16, P2, R14.reuse, R10, 0x3 ;  /* 0x0000000a0e108211 */ /* 0x040fe200078418ff */
[----:B-1----:R-:W2:Y:S03]  /*00f0*/  @P0 LDG.E.64 R4, desc[UR6][R12.64+-0x8] ;  /* 0xfffff8060c040981 */ /* 0x002ea6000c1e1b00 */
[----:B------:R-:W-:-:S05]  /*0100*/  @!P0 LEA.HI.X R17, R14, R11, R18, 0x3, P2 ;  /* 0x0000000b0e118211 */ /* 0x000fca00010f1c12 */
[----:B------:R-:W3:Y:S01]  /*0110*/  @!P0 LDG.E.64 R20, desc[UR6][R16.64] ;  /* 0x0000000610148981 */ /* 0x000ee2000c1e1b00 */
[----:B------:R-:W0:Y:S01]  /*0120*/  S2R R19, SR_CgaCtaId ;  /* 0x0000000000137919 */ /* 0x000e220000008800 */
[----:B------:R-:W-:Y:S02]  /*0130*/  MOV R0, 0x400 ;  /* 0x0000040000007802 */ /* 0x000fe40000000f00 */
[----:B------:R-:W-:Y:S01]  /*0140*/  ISETP.NE.AND P1, PT, R2, RZ, PT ;  /* 0x000000ff0200720c */ /* 0x000fe20003f25270 */
[----:B------:R-:W-:Y:S01]  /*0150*/  BSSY.RECONVERGENT B0, `(.L_x_0) ;  /* 0x0000017000007945 */ /* 0x000fe20003800200 */
[----:B0-----:R-:W-:-:S05]  /*0160*/  LEA R19, R19, R0, 0x18 ;  /* 0x0000000013137211 */ /* 0x001fca00078ec0ff */
[----:B------:R-:W-:Y:S01]  /*0170*/  IMAD R0, R2, 0x8, R19 ;  /* 0x0000000802007824 */ /* 0x000fe200078e0213 */
[----:B--2---:R-:W-:-:S04]  /*0180*/  @P0 IADD3 R20, P2, P3, R4, -R8, R14 ;  /* 0x8000000804140210 */ /* 0x004fc80007b5e00e */
[----:B------:R-:W-:Y:S01]  /*0190*/  @P0 IADD3.X R21, PT, PT, R5, ~R9, R18, P2, P3 ;  /* 0x8000000905150210 */ /* 0x000fe200017e6412 */
[----:B---3--:R-:W-:-:S04]  /*01a0*/  IMAD.MOV.U32 R14, RZ, RZ, R20 ;  /* 0x000000ffff0e7224 */ /* 0x008fc800078e0014 */
[----:B------:R-:W-:-:S05]  /*01b0*/  IMAD.MOV.U32 R15, RZ, RZ, R21 ;  /* 0x000000ffff0f7224 */ /* 0x000fca00078e0015 */
[----:B------:R0:W-:Y:S01]  /*01c0*/  STS.64 [R0], R14 ;  /* 0x0000000e00007388 */ /* 0x0001e20000000a00 */
[----:B------:R-:W-:Y:S01]  /*01d0*/  IMAD R5, R6, 0x8, R19 ;  /* 0x0000000806057824 */ /* 0x000fe200078e0213 */
[----:B------:R-:W-:Y:S06]  /*01e0*/  @P1 BRA `(.L_x_1) ;  /* 0x0000000000341947 */ /* 0x000fec0003800000 */
[----:B------:R-:W-:-:S06]  /*01f0*/  UIADD3 UR4, UPT, UPT, UR8, 0x1, URZ ;  /* 0x0000000108047890 */ /* 0x000fcc000fffe0ff */
[----:B0-----:R-:W-:-:S04]  /*0200*/  IMAD.WIDE.U32 R14, R6, UR4, RZ ;  /* 0x00000004060e7c25 */ /* 0x001fc8000f8e00ff */
[----:B------:R-:W-:Y:S01]  /*0210*/  IMAD R4, R7, UR4, R15 ;  /* 0x0000000407047c24 */ /* 0x000fe2000f8e020f */
[----:B------:R-:W-:-:S04]  /*0220*/  ISETP.GE.U32.AND P0, PT, R14, R8, PT ;  /* 0x000000080e00720c */ /* 0x000fc80003f06070 */
[----:B------:R-:W-:-:S13]  /*0230*/  ISETP.GE.U32.AND.EX P0, PT, R4, R9, PT, P0 ;  /* 0x000000090400720c */ /* 0x000fda0003f06100 */
[C---:B------:R-:W-:Y:S01]  /*0240*/  @!P0 LEA R10, P1, R14.reuse, R10, 0x3 ;  /* 0x0000000a0e0a8211 */ /* 0x040fe200078218ff */
[----:B------:R-:W2:Y:S03]  /*0250*/  @P0 LDG.E.64 R12, desc[UR6][R12.64+-0x8] ;  /* 0xfffff8060c0c0981 */ /* 0x000ea6000c1e1b00 */
[----:B------:R-:W-:-:S06]  /*0260*/  @!P0 LEA.HI.X R11, R14, R11, R4, 0x3, P1 ;  /* 0x0000000b0e0b8211 */ /* 0x000fcc00008f1c04 */
[----:B------:R-:W3:Y:S01]  /*0270*/  @!P0 LDG.E.64 R10, desc[UR6][R10.64] ;  /* 0x000000060a0a8981 */ /* 0x000ee2000c1e1b00 */
[----:B--2---:R-:W-:-:S04]  /*0280*/  @P0 IADD3 R8, P1, P2, R12, -R8, R14 ;  /* 0x800000080c080210 */ /* 0x004fc80007a3e00e */
[----:B------:R-:W-:Y:S01]  /*0290*/  @P0 IADD3.X R9, PT, PT, R13, ~R9, R4, P1, P2 ;  /* 0x800000090d090210 */ /* 0x000fe20000fe4404 */
[----:B---3--:R1:W-:Y:S04]  /*02a0*/  @!P0 STS.64 [R5], R10 ;  /* 0x0000000a05008388 */ /* 0x0083e80000000a00 */
[----:B------:R1:W-:Y:S04]  /*02b0*/  @P0 STS.64 [R5], R8 ;  /* 0x0000000805000388 */ /* 0x0003e80000000a00 */
.L_x_1:
[----:B------:R-:W-:Y:S05]  /*02c0*/  BSYNC.RECONVERGENT B0 ;  /* 0x0000000000007941 */ /* 0x000fea0003800200 */
.L_x_0:
[----:B------:R-:W2:Y:S01]  /*02d0*/  LDCU.64 UR4, c[0x0][0x398] ;  /* 0x00007300ff0477ac */ /* 0x000ea20008000a00 */
[----:B------:R-:W-:Y:S01]  /*02e0*/  BAR.SYNC.DEFER_BLOCKING 0x0 ;  /* 0x0000000000007b1d */ /* 0x000fe20000010000 */
[----:B-1----:R-:W-:Y:S01]  /*02f0*/  IMAD.MOV.U32 R9, RZ, RZ, 0x3dc6b27f ;  /* 0x3dc6b27fff097424 */ /* 0x002fe200078e00ff */
[----:B------:R-:W-:-:S04]  /*0300*/  ISETP.NE.U32.AND P0, PT, R6, RZ, PT ;  /* 0x000000ff0600720c */ /* 0x000fc80003f05070 */
[----:B------:R-:W-:Y:S01]  /*0310*/  ISETP.NE.AND.EX P0, PT, R7, RZ, PT, P0 ;  /* 0x000000ff0700720c */ /* 0x000fe20003f05300 */
[----:B------:R-:W-:-:S03]  /*0320*/  IMAD.MOV.U32 R7, RZ, RZ, 0x7f800000 ;  /* 0x7f800000ff077424 */ /* 0x000fc600078e00ff */
[----:B------:R-:W-:Y:S01]  /*0330*/  FSEL R6, RZ, -23, P0 ;  /* 0xc1b80000ff067808 */ /* 0x000fe20000000000 */
[----:B--2---:R-:W1:Y:S01]  /*0340*/  I2F.U64 R4, UR4 ;  /* 0x0000000400047d12 */ /* 0x004e620008301000 */
[----:B------:R-:W-:Y:S01]  /*0350*/  LDS.64 R10, [R0+0x8] ;  /* 0x00000800000a7984 */ /* 0x000fe20000000a00 */
[C---:B-1----:R-:W-:Y:S01]  /*0360*/  VIADD R8, R4.reuse, 0xc0cafb0d ;  /* 0xc0cafb0d04087836 */ /* 0x042fe20000000000 */
[----:B------:R-:W-:-:S04]  /*0370*/  ISETP.GT.U32.AND P1, PT, R4, 0x7f7fffff, PT ;  /* 0x7f7fffff0400780c */ /* 0x000fc80003f24070 */
[----:B------:R-:W-:-:S05]  /*0380*/  LOP3.LUT R13, R8, 0xff800000, RZ, 0xc0, !PT ;  /* 0xff800000080d7812 */ /* 0x000fca00078ec0ff */
[----:B------:R-:W-:Y:S01]  /*0390*/  IMAD.IADD R8, R4, 0x1, -R13 ;  /* 0x0000000104087824 */ /* 0x000fe200078e0a0d */
[----:B------:R-:W-:-:S03]  /*03a0*/  I2FP.F32.S32 R13, R13 ;  /* 0x0000000d000d7245 */ /* 0x000fc60000201400 */
[----:B------:R-:W-:Y:S02]  /*03b0*/  FADD R12, R8, -1 ;  /* 0xbf800000080c7421 */ /* 0x000fe40000000000 */
[----:B------:R-:W-:Y:S02]  /*03c0*/  FFMA R6, R13, 1.1920928955078125e-07, R6 ;  /* 0x340000000d067823 */ /* 0x000fe40000000006 */
[----:B------:R-:W-:-:S04]  /*03d0*/  FFMA R9, R12, R9, -0.16845393180847167969 ;  /* 0xbe2c7f300c097423 */ /* 0x000fc80000000009 */
[----:B------:R-:W-:-:S04]  /*03e0*/  FFMA R9, R12, R9, 0.1716887056827545166 ;  /* 0x3e2fcf2a0c097423 */ /* 0x000fc80000000009 */
[----:B------:R-:W-:-:S04]  /*03f0*/  FFMA R9, R12, R9, -0.17900948226451873779 ;  /* 0xbe374e430c097423 */ /* 0x000fc80000000009 */
[C---:B0-----:R-:W-:Y:S02]  /*0400*/  FFMA R15, R12.reuse, R9, 0.20512372255325317383 ;  /* 0x3e520bf40c0f7423 */ /* 0x041fe40000000009 */
[----:B------:R0:W1:Y:S02]  /*0410*/  LDS.64 R8, [R0] ;  /* 0x0000000000087984 */ /* 0x0000640000000a00 */
[----:B------:R-:W-:-:S04]  /*0420*/  FFMA R15, R12, R15, -0.24046532809734344482 ;  /* 0xbe763c8b0c0f7423 */ /* 0x000fc8000000000f */
[----:B------:R-:W-:Y:S01]  /*0430*/  FFMA R15, R12, R15, 0.28857114911079406738 ;  /* 0x3e93bf990c0f7423 */ /* 0x000fe2000000000f */
[----:B0-----:R-:W-:-:S03]  /*0440*/  IMAD R0, R2, 0x8, R5 ;  /* 0x0000000802007824 */ /* 0x001fc600078e0205 */
[----:B------:R-:W-:-:S04]  /*0450*/  FFMA R15, R12, R15, -0.36067417263984680176 ;  /* 0xbeb8aa490c0f7423 */ /* 0x000fc8000000000f */
[----:B------:R-:W-:-:S04]  /*0460*/  FFMA R15, R12, R15, 0.48089820146560668945 ;  /* 0x3ef6384a0c0f7423 */ /* 0x000fc8000000000f */
[----:B------:R-:W-:-:S04]  /*0470*/  FFMA R15, R12, R15, -0.72134751081466674805 ;  /* 0xbf38aa3b0c0f7423 */ /* 0x000fc8000000000f */
[----:B------:R-:W-:-:S04]  /*0480*/  FMUL R15, R12, R15 ;  /* 0x0000000f0c0f7220 */ /* 0x000fc80000400000 */
[----:B------:R-:W-:-:S04]  /*0490*/  FMUL R15, R12, R15 ;  /* 0x0000000f0c0f7220 */ /* 0x000fc80000400000 */
[----:B------:R-:W-:-:S04]  /*04a0*/  FFMA R15, R12, 1.4426950216293334961, R15 ;  /* 0x3fb8aa3b0c0f7823 */ /* 0x000fc8000000000f */
[----:B------:R-:W-:Y:S01]  /*04b0*/  FADD R6, R6, R15 ;  /* 0x0000000f06067221 */ /* 0x000fe20000000000 */
[----:B------:R-:W-:Y:S01]  /*04c0*/  @P1 FFMA R6, R4, R7, +INF ;  /* 0x7f80000004061423 */ /* 0x000fe20000000007 */
[----:B------:R-:W-:Y:S01]  /*04d0*/  HFMA2 R7, -RZ, RZ, 0, 0 ;  /* 0x00000000ff077431 */ /* 0x000fe200000001ff */
[----:B-1----:R-:W-:-:S03]  /*04e0*/  ISETP.GT.U32.AND P1, PT, R8, R10, PT ;  /* 0x0000000a0800720c */ /* 0x002fc60003f24070 */
[----:B------:R-:W-:Y:S02]  /*04f0*/  FSEL R8, R6, -INF , P0 ;  /* 0xff80000006087808 */ /* 0x000fe40000000000 */
[----:B------:R-:W-:-:S04]  /*0500*/  ISETP.GT.U32.AND.EX P0, PT, R9, R11, PT, P1 ;  /* 0x0000000b0900720c */ /* 0x000fc80003f04110 */
[----:B------:R-:W0:Y:S01]  /*0510*/  F2I.U64.TRUNC R8, R8 ;  /* 0x0000000800087311 */ /* 0x000e22000020d800 */
[----:B------:R-:W-:-:S05]  /*0520*/  SEL R6, RZ, 0x1, !P0 ;  /* 0x00000001ff067807 */ /* 0x000fca0004000000 */
[----:B------:R1:W-:Y:S01]  /*0530*/  STS.64 [R0+0x8], R6 ;  /* 0x0000080600007388 */ /* 0x0003e20000000a00 */
[----:B------:R-:W-:Y:S01]  /*0540*/  BAR.SYNC.DEFER_BLOCKING 0x0 ;  /* 0x0000000000007b1d */ /* 0x000fe20000010000 */
[----:B0-----:R-:W-:-:S04]  /*0550*/  ISETP.NE.U32.AND P0, PT, R8, RZ, PT ;  /* 0x000000ff0800720c */ /* 0x001fc80003f05070 */
[----:B------:R-:W-:-:S13]  /*0560*/  ISETP.NE.AND.EX P0, PT, R9, RZ, PT, P0 ;  /* 0x000000ff0900720c */ /* 0x000fda0003f05300 */
[----:B-1----:R-:W-:Y:S05]  /*0570*/  @!P0 BRA `(.L_x_2) ;  /* 0x0000000400a08947 */ /* 0x002fea0003800000 */
[C---:B------:R-:W-:Y:S02]  /*0580*/  ISETP.GE.U32.AND P1, PT, R8.reuse, 0x4, PT ;  /* 0x000000040800780c */ /* 0x040fe40003f26070 */
[----:B------:R-:W-:Y:S02]  /*0590*/  CS2R R6, SRZ ;  /* 0x0000000000067805 */ /* 0x000fe4000001ff00 */
[----:B------:R-:W-:Y:S02]  /*05a0*/  LOP3.LUT R4, R8, 0x3, RZ, 0xc0, !PT ;  /* 0x0000000308047812 */ /* 0x000fe400078ec0ff */
[----:B------:R-:W-:Y:S02]  /*05b0*/  ISETP.GE.U32.AND.EX P1, PT, R9, RZ, PT, P1 ;  /* 0x000000ff0900720c */ /* 0x000fe40003f26110 */
[----:B------:R-:W-:-:S04]  /*05c0*/  ISETP.NE.U32.AND P0, PT, R4, RZ, PT ;  /* 0x000000ff0400720c */ /* 0x000fc80003f05070 */
[----:B------:R-:W-:-:S07]  /*05d0*/  ISETP.NE.AND.EX P0, PT, R6, RZ, PT, P0 ;  /* 0x000000ff0600720c */ /* 0x000fce0003f05300 */
[----:B------:R-:W-:Y:S06]  /*05e0*/  @!P1 BRA `(.L_x_3) ;  /* 0x0000000400249947 */ /* 0x000fec0003800000 */
[----:B------:R-:W-:Y:S01]  /*05f0*/  LOP3.LUT R7, R8, 0xfffffffc, RZ, 0xc0, !PT ;  /* 0xfffffffc08077812 */ /* 0x000fe200078ec0ff */
[----:B------:R-:W-:-:S04]  /*0600*/  IMAD.MOV.U32 R8, RZ, RZ, RZ ;  /* 0x000000ffff087224 */ /* 0x000fc800078e00ff */
[----:B------:R-:W-:-:S07]  /*0610*/  IMAD.MOV.U32 R10, RZ, RZ, R7 ;  /* 0x000000ffff0a7224 */ /* 0x000fce00078e0007 */
.L_x_4:
[----:B------:R-:W-:Y:S02]  /*0620*/  IMAD.MOV.U32 R11, RZ, RZ, -0x1 ;  /* 0xffffffffff0b7424 */ /* 0x000fe400078e00ff */
[----:B------:R-:W-:-:S03]  /*0630*/  IMAD.MOV.U32 R21, RZ, RZ, -0x4 ;  /* 0xfffffffcff157424 */ /* 0x000fc600078e00ff */
[-C--:B------:R-:W-:Y:S02]  /*0640*/  SHF.L.U32 R11, R11, R8.reuse, RZ ;  /* 0x000000080b0b7219 */ /* 0x080fe400000006ff */
[----:B------:R-:W-:-:S03]  /*0650*/  SHF.L.U32 R21, R21, R8, RZ ;  /* 0x0000000815157219 */ /* 0x000fc600000006ff */
[--C-:B------:R-:W-:Y:S02]  /*0660*/  IMAD.IADD R11, R11, 0x1, R2.reuse ;  /* 0x000000010b0b7824 */ /* 0x100fe400078e0202 */
[----:B------:R-:W-:-:S03]  /*0670*/  IMAD.IADD R21, R21, 0x1, R2 ;  /* 0x0000000115157824 */ /* 0x000fc600078e0202 */
[----:B------:R-:W-:Y:S01]  /*0680*/  ISETP.GE.AND P1, PT, R11, RZ, PT ;  /* 0x000000ff0b00720c */ /* 0x000fe20003f26270 */
[----:B------:R-:W-:-:S05]  /*0690*/  IMAD.MOV.U32 R11, RZ, RZ, -0x8 ;  /* 0xfffffff8ff0b7424 */ /* 0x000fca00078e00ff */
[----:B------:R-:W-:-:S07]  /*06a0*/  SHF.L.U32 R11, R11, R8, RZ ;  /* 0x000000080b0b7219 */ /* 0x000fce00000006ff */
[----:B------:R-:W-:Y:S01]  /*06b0*/  @P1 IMAD.IADD R14, R0, 0x1, R11 ;  /* 0x00000001000e1824 */ /* 0x000fe200078e020b */
[----:B------:R-:W-:Y:S01]  /*06c0*/  @P1 LDS.64 R12, [R0+0x8] ;  /* 0x00000800000c1984 */ /* 0x000fe20000000a00 */
[----:B------:R-:W-:-:S04]  /*06d0*/  IMAD.IADD R11, R11, 0x1, R2 ;  /* 0x000000010b0b7824 */ /* 0x000fc800078e0202 */
[----:B------:R-:W0:Y:S02]  /*06e0*/  @P1 LDS.64 R14, [R14+0x8] ;  /* 0x000008000e0e1984 */ /* 0x000e240000000a00 */
[----:B0-----:R-:W-:-:S05]  /*06f0*/  @P1 IADD3 R12, P2, PT, R12, R14, RZ ;  /* 0x0000000e0c0c1210 */ /* 0x001fca0007f5e0ff */
[----:B------:R-:W-:Y:S02]  /*0700*/  @P1 IMAD.X R13, R13, 0x1, R15, P2 ;  /* 0x000000010d0d1824 */ /* 0x000fe400010e060f */
[----:B------:R-:W-:-:S04]  /*0710*/  IMAD.MOV.U32 R15, RZ, RZ, -0x2 ;  /* 0xfffffffeff0f7424 */ /* 0x000fc800078e00ff */
[----:B------:R-:W0:Y:S01]  /*0720*/  @!P1 LDS.64 R12, [R0+0x8] ;  /* 0x00000800000c9984 */ /* 0x000e220000000a00 */
[----:B------:R-:W-:Y:S01]  /*0730*/  SHF.L.U32 R15, R15, R8, RZ ;  /* 0x000000080f0f7219 */ /* 0x000fe200000006ff */
[----:B------:R-:W-:Y:S03]  /*0740*/  BAR.SYNC.DEFER_BLOCKING 0x0 ;  /* 0x0000000000007b1d */ /* 0x000fe60000010000 */
[----:B------:R-:W-:Y:S02]  /*0750*/  IADD3 R15, PT, PT, R15, R2, RZ ;  /* 0x000000020f0f7210 */ /* 0x000fe40007ffe0ff */
[----:B------:R-:W-:Y:S02]  /*0760*/  ISETP.GT.AND P1, PT, R21, -0x1, PT ;  /* 0xffffffff1500780c */ /* 0x000fe40003f24270 */
[----:B------:R-:W-:-:S11]  /*0770*/  ISETP.GT.AND P2, PT, R15, -0x1, PT ;  /* 0xffffffff0f00780c */ /* 0x000fd60003f44270 */
[----:B------:R-:W-:Y:S02]  /*0780*/  @P1 IMAD.MOV.U32 R21, RZ, RZ, -0x20 ;  /* 0xffffffe0ff151424 */ /* 0x000fe400078e00ff */
[----:B------:R-:W-:-:S05]  /*0790*/  @P2 IMAD.MOV.U32 R15, RZ, RZ, -0x10 ;  /* 0xfffffff0ff0f2424 */ /* 0x000fca00078e00ff */
[----:B------:R-:W-:-:S05]  /*07a0*/  @P2 SHF.L.U32 R15, R15, R8, RZ ;  /* 0x000000080f0f2219 */ /* 0x000fca00000006ff */
[----:B------:R-:W-:Y:S02]  /*07b0*/  @P2 IMAD.IADD R15, R0, 0x1, R15 ;  /* 0x00000001000f2824 */ /* 0x000fe400078e020f */
[----:B0-----:R-:W-:Y:S02]  /*07c0*/  IMAD.MOV.U32 R18, RZ, RZ, R12 ;  /* 0x000000ffff127224 */ /* 0x001fe400078e000c */
[----:B------:R-:W-:-:S05]  /*07d0*/  IMAD.MOV.U32 R19, RZ, RZ, R13 ;  /* 0x000000ffff137224 */ /* 0x000fca00078e000d */
[----:B------:R0:W-:Y:S01]  /*07e0*/  STS.64 [R0+0x8], R18 ;  /* 0x0000081200007388 */ /* 0x0001e20000000a00 */
[----:B------:R-:W-:Y:S01]  /*07f0*/  BAR.SYNC.DEFER_BLOCKING 0x0 ;  /* 0x0000000000007b1d */ /* 0x000fe20000010000 */
[----:B0-----:R-:W-:-:S05]  /*0800*/  @P1 SHF.L.U32 R19, R21, R8, RZ ;  /* 0x0000000815131219 */ /* 0x001fca00000006ff */
[----:B------:R-:W-:Y:S04]  /*0810*/  @P2 LDS.64 R14, [R15+0x8] ;  /* 0x000008000f0e2984 */ /* 0x000fe80000000a00 */
[----:B------:R-:W0:Y:S04]  /*0820*/  @P2 LDS.64 R16, [R0+0x8] ;  /* 0x0000080000102984 */ /* 0x000e280000000a00 */
[----:B------:R-:W1:Y:S01]  /*0830*/  @!P2 LDS.64 R12, [R0+0x8] ;  /* 0x00000800000ca984 */ /* 0x000e620000000a00 */
[----:B------:R-:W-:Y:S01]  /*0840*/  BAR.SYNC.DEFER_BLOCKING 0x0 ;  /* 0x0000000000007b1d */ /* 0x000fe20000010000 */
[----:B0-----:R-:W-:Y:S01]  /*0850*/  @P2 IADD3 R12, P3, PT, R16, R14, RZ ;  /* 0x0000000e100c2210 */ /* 0x001fe20007f7e0ff */
[----:B------:R-:W-:-:S03]  /*0860*/  @P1 IMAD.IADD R16, R0, 0x1, R19 ;  /* 0x0000000100101824 */ /* 0x000fc600078e0213 */
[----:B------:R-:W-:Y:S01]  /*0870*/  @P2 IADD3.X R13, PT, PT, R17, R15, RZ, P3, !PT ;  /* 0x0000000f110d2210 */ /* 0x000fe20001ffe4ff */
[----:B-1----:R-:W-:Y:S01]  /*0880*/  IMAD.MOV.U32 R18, RZ, RZ, R12 ;  /* 0x000000ffff127224 */ /* 0x002fe200078e000c */
[----:B------:R-:W-:-:S03]  /*0890*/  ISETP.GT.AND P2, PT, R11, -0x1, PT ;  /* 0xffffffff0b00780c */ /* 0x000fc60003f44270 */
[----:B------:R-:W-:-:S05]  /*08a0*/  IMAD.MOV.U32 R19, RZ, RZ, R13 ;  /* 0x000000ffff137224 */ /* 0x000fca00078e000d */
[----:B------:R-:W-:Y:S01]  /*08b0*/  STS.64 [R0+0x8], R18 ;  /* 0x0000081200007388 */ /* 0x000fe20000000a00 */
[----:B------:R-:W-:Y:S04]  /*08c0*/  BAR.SYNC.DEFER_BLOCKING 0x0 ;  /* 0x0000000000007b1d */ /* 0x000fe80000010000 */
[----:B------:R-:W-:-:S05]  /*08d0*/  @P2 IMAD.MOV.U32 R11, RZ, RZ, -0x40 ;  /* 0xffffffc0ff0b2424 */ /* 0x000fca00078e00ff */
[----:B------:R-:W-:Y:S01]  /*08e0*/  @P2 SHF.L.U32 R11, R11, R8, RZ ;  /* 0x000000080b0b2219 */ /* 0x000fe200000006ff */
[----:B------:R-:W-:-:S04]  /*08f0*/  VIADD R8, R8, 0x4 ;  /* 0x0000000408087836 */ /* 0x000fc80000000000 */
[----:B------:R-:W-:Y:S01]  /*0900*/  @P2 IMAD.IADD R11, R0, 0x1, R11 ;  /* 0x00000001000b2824 */ /* 0x000fe200078e020b */
[----:B------:R-:W-:Y:S04]  /*0910*/  @P1 LDS.64 R16, [R16+0x8] ;  /* 0x0000080010101984 */ /* 0x000fe80000000a00 */
[----:B------:R-:W0:Y:S04]  /*0920*/  @P1 LDS.64 R14, [R0+0x8] ;  /* 0x00000800000e1984 */ /* 0x000e280000000a00 */
[----:B------:R-:W1:Y:S01]  /*0930*/  @!P1 LDS.64 R12, [R0+0x8] ;  /* 0x00000800000c9984 */ /* 0x000e620000000a00 */
[----:B------:R-:W-:Y:S01]  /*0940*/  BAR.SYNC.DEFER_BLOCKING 0x0 ;  /* 0x0000000000007b1d */ /* 0x000fe20000010000 */
[----:B0-----:R-:W-:-:S05]  /*0950*/  @P1 IADD3 R12, P3, PT, R14, R16, RZ ;  /* 0x000000100e0c1210 */ /* 0x001fca0007f7e0ff */
[----:B------:R-:W-:-:S05]  /*0960*/  @P1 IMAD.X R13, R15, 0x1, R17, P3 ;  /* 0x000000010f0d1824 */ /* 0x000fca00018e0611 */
[----:B-1----:R-:W-:Y:S01]  /*0970*/  STS.64 [R0+0x8], R12 ;  /* 0x0000080c00007388 */ /* 0x002fe20000000a00 */
[----:B------:R-:W-:Y:S06]  /*0980*/  BAR.SYNC.DEFER_BLOCKING 0x0 ;  /* 0x0000000000007b1d */ /* 0x000fec0000010000 */
[----:B------:R-:W-:Y:S04]  /*0990*/  @P2 LDS.64 R12, [R11+0x8] ;  /* 0x000008000b0c2984 */ /* 0x000fe80000000a00 */
[----:B------:R-:W0:Y:S04]  /*09a0*/  @P2 LDS.64 R14, [R0+0x8] ;  /* 0x00000800000e2984 */ /* 0x000e280000000a00 */
[----:B------:R-:W1:Y:S01]  /*09b0*/  @!P2 LDS.64 R16, [R0+0x8] ;  /* 0x000008000010a984 */ /* 0x000e620000000a00 */
[----:B------:R-:W-:Y:S01]  /*09c0*/  BAR.SYNC.DEFER_BLOCKING 0x0 ;  /* 0x0000000000007b1d */ /* 0x000fe20000010000 */
[----:B0-----:R-:W-:-:S04]  /*09d0*/  @P2 IADD3 R16, P1, PT, R14, R12, RZ ;  /* 0x0000000c0e102210 */ /* 0x001fc80007f3e0ff */
[----:B------:R-:W-:Y:S01]  /*09e0*/  @P2 IADD3.X R17, PT, PT, R15, R13, RZ, P1, !PT ;  /* 0x0000000d0f112210 */ /* 0x000fe20000ffe4ff */
[----:B-1----:R-:W-:Y:S01]  /*09f0*/  IMAD.MOV.U32 R12, RZ, RZ, R16 ;  /* 0x000000ffff0c7224 */ /* 0x002fe200078e0010 */
[----:B------:R-:W-:-:S03]  /*0a00*/  IADD3 R10, P1, PT, R10, -0x4, RZ ;  /* 0xfffffffc0a0a7810 */ /* 0x000fc60007f3e0ff */
[----:B------:R-:W-:Y:S01]  /*0a10*/  IMAD.MOV.U32 R13, RZ, RZ, R17 ;  /* 0x000000ffff0d7224 */ /* 0x000fe200078e0011 */
[----:B------:R-:W-:Y:S02]  /*0a20*/  IADD3.X R9, PT, PT, R9, -0x1, RZ, P1, !PT ;  /* 0xffffffff09097810 */ /* 0x000fe40000ffe4ff */
[----:B------:R-:W-:Y:S02]  /*0a30*/  ISETP.NE.U32.AND P1, PT, R10, RZ, PT ;  /* 0x000000ff0a00720c */ /* 0x000fe40003f25070 */
[----:B------:R0:W-:Y:S01]  /*0a40*/  STS.64 [R0+0x8], R12 ;  /* 0x0000080c00007388 */ /* 0x0001e20000000a00 */
[----:B------:R-:W-:Y:S01]  /*0a50*/  BAR.SYNC.DEFER_BLOCKING 0x0 ;  /* 0x0000000000007b1d */ /* 0x000fe20000010000 */
[----:B------:R-:W-:-:S13]  /*0a60*/  ISETP.NE.AND.EX P1, PT, R9, RZ, PT, P1 ;  /* 0x000000ff0900720c */ /* 0x000fda0003f25310 */
[----:B0-----:R-:W-:Y:S05]  /*0a70*/  @P1 BRA `(.L_x_4) ;  /* 0xfffffff800e81947 */ /* 0x001fea000383ffff */
.L_x_3:
[----:B------:R-:W-:Y:S05]  /*0a80*/  @!P0 BRA `(.L_x_2) ;  /* 0x00000000005c8947 */ /* 0x000fea0003800000 */
.L_x_5:
[----:B------:R-:W-:-:S05]  /*0a90*/  IMAD.MOV.U32 R8, RZ, RZ, -0x1 ;  /* 0xffffffffff087424 */ /* 0x000fca00078e00ff */
[----:B------:R-:W-:-:S05]  /*0aa0*/  SHF.L.U32 R9, R8, R7, RZ ;  /* 0x0000000708097219 */ /* 0x000fca00000006ff */
[----:B------:R-:W-:-:S05]  /*0ab0*/  IMAD.IADD R9, R9, 0x1, R2 ;  /* 0x0000000109097824 */ /* 0x000fca00078e0202 */
[----:B------:R-:W-:-:S13]  /*0ac0*/  ISETP.GT.AND P0, PT, R9, -0x1, PT ;  /* 0xffffffff0900780c */ /* 0x000fda0003f04270 */
[----:B------:R-:W-:Y:S01]  /*0ad0*/  @P0 IMAD.MOV.U32 R8, RZ, RZ, -0x8 ;  /* 0xfffffff8ff080424 */ /* 0x000fe200078e00ff */
[----:B------:R-:W-:Y:S04]  /*0ae0*/  @P0 LDS.64 R10, [R0+0x8] ;  /* 0x00000800000a0984 */ /* 0x000fe80000000a00 */
[----:B------:R-:W-:Y:S01]  /*0af0*/  @P0 SHF.L.U32 R9, R8, R7, RZ ;  /* 0x0000000708090219 */ /* 0x000fe200000006ff */
[----:B------:R-:W-:Y:S01]  /*0b00*/  @!P0 LDS.64 R12, [R0+0x8] ;  /* 0x00000800000c8984 */ /* 0x000fe20000000a00 */
[----:B------:R-:W-:-:S03]  /*0b10*/  VIADD R7, R7, 0x1 ;  /* 0x0000000107077836 */ /* 0x000fc60000000000 */
[----:B------:R-:W-:-:S06]  /*0b20*/  @P0 IMAD.IADD R9, R0, 0x1, R9 ;  /* 0x0000000100090824 */ /* 0x000fcc00078e0209 */
[----:B------:R-:W0:Y:S01]  /*0b30*/  @P0 LDS.64 R8, [R9+0x8] ;  /* 0x0000080009080984 */ /* 0x000e220000000a00 */
[----:B------:R-:W-:Y:S01]  /*0b40*/  BAR.SYNC.DEFER_BLOCKING 0x0 ;  /* 0x0000000000007b1d */ /* 0x000fe20000010000 */
[----:B0-----:R-:W-:-:S04]  /*0b50*/  @P0 IADD3 R12, P1, PT, R10, R8, RZ ;  /* 0x000000080a0c0210 */ /* 0x001fc80007f3e0ff */
[----:B------:R-:W-:Y:S01]  /*0b60*/  @P0 IADD3.X R13, PT, PT, R11, R9, RZ, P1, !PT ;  /* 0x000000090b0d0210 */ /* 0x000fe20000ffe4ff */
[----:B------:R-:W-:Y:S01]  /*0b70*/  IMAD.MOV.U32 R8, RZ, RZ, R12 ;  /* 0x000000ffff087224 */ /* 0x000fe200078e000c */
        /* <DEDUP_REMOVED lines=8> */
.L_x_2:
[----:B------:R-:W0:Y:S01]  /*0c00*/  LDC R2, c[0x0][0x398] ;  /* 0x0000e600ff027b82 */ /* 0x000e220000000800 */
[----:B------:R-:W1:Y:S02]  /*0c10*/  LDCU.64 UR4, c[0x0][0x388] ;  /* 0x00007100ff0477ac */ /* 0x000e640008000a00 */
[----:B-1----:R-:W-:-:S04]  /*0c20*/  ULEA UR4, UP0, UR8, UR4, 0x3 ;  /* 0x0000000408047291 */ /* 0x002fc8000f8018ff */
[----:B------:R-:W-:Y:S01]  /*0c30*/  ULEA.HI.X UR5, UR8, UR5, URZ, 0x3, UP0 ;  /* 0x0000000508057291 */ /* 0x000fe200080f1cff */
[----:B0-----:R-:W-:Y:S02]  /*0c40*/  IMAD R2, R2, 0x8, R5 ;  /* 0x0000000802027824 */ /* 0x001fe400078e0205 */
[----:B------:R-:W-:-:S03]  /*0c50*/  IMAD.U32 R4, RZ, RZ, UR4 ;  /* 0x00000004ff047e24 */ /* 0x000fc6000f8e00ff */
[----:B------:R-:W-:Y:S01]  /*0c60*/  IMAD.U32 R5, RZ, RZ, UR5 ;  /* 0x00000005ff057e24 */ /* 0x000fe2000f8e00ff */
[----:B------:R-:W0:Y:S04]  /*0c70*/  LDS.64 R2, [R2] ;  /* 0x0000000002027984 */ /* 0x000e280000000a00 */
[----:B0-----:R-:W-:Y:S01]  /*0c80*/  STG.E.64 desc[UR6][R4.64], R2 ;  /* 0x0000000204007986 */ /* 0x001fe2000c101b06 */
[----:B------:R-:W-:Y:S05]  /*0c90*/  EXIT ;  /* 0x000000000000794d */ /* 0x000fea0003800000 */
.L_x_6:
[----:B------:R-:W-:-:S00]  /*0ca0*/  BRA `(.L_x_6) ;  /* 0xfffffffc00fc7947 */ /* 0x000fc0000383ffff */
[----:B------:R-:W-:-:S00]  /*0cb0*/  NOP ;  /* 0x0000000000007918 */ /* 0x000fc00000000000 */
        /* <DEDUP_REMOVED lines=12> */
.L_x_31:


//--------------------- .text._Z16gpu_glbl_shufflePyS_S_S_yyy --------------------------
	.section	.text._Z16gpu_glbl_shufflePyS_S_S_yyy,"ax",@progbits
	.align	128
        .global         _Z16gpu_glbl_shufflePyS_S_S_yyy
        .type           _Z16gpu_glbl_shufflePyS_S_S_yyy,@function
        .size           _Z16gpu_glbl_shufflePyS_S_S_yyy,(.L_x_32 - _Z16gpu_glbl_shufflePyS_S_S_yyy)
        .other          _Z16gpu_glbl_shufflePyS_S_S_yyy,@"STO_CUDA_ENTRY STV_DEFAULT"
_Z16gpu_glbl_shufflePyS_S_S_yyy:
.text._Z16gpu_glbl_shufflePyS_S_S_yyy:
[----:B------:R-:W-:Y:S01]  /*0000*/  LDC R1, c[0x0][0x37c] ;  /* 0x0000df00ff017b82 */ /* 0x000fe20000000800 */
[----:B------:R-:W0:Y:S07]  /*0010*/  S2R R2, SR_TID.X ;  /* 0x0000000000027919 */ /* 0x000e2e0000002100 */
[----:B------:R-:W0:Y:S01]  /*0020*/  S2UR UR5, SR_CTAID.X ;  /* 0x00000000000579c3 */ /* 0x000e220000002500 */
[----:B------:R-:W1:Y:S01]  /*0030*/  LDCU.64 UR6, c[0x0][0x3a8] ;  /* 0x00007500ff0677ac */ /* 0x000e620008000a00 */
[----:B------:R-:W-:-:S06]  /*0040*/  IMAD.MOV.U32 R3, RZ, RZ, RZ ;  /* 0x000000ffff037224 */ /* 0x000fcc00078e00ff */
[----:B------:R-:W0:Y:S02]  /*0050*/  LDC.64 R4, c[0x0][0x3b0] ;  /* 0x0000ec00ff047b82 */ /* 0x000e240000000a00 */
[----:B0-----:R-:W-:-:S04]  /*0060*/  IMAD.WIDE.U32 R2, R4, UR5, R2 ;  /* 0x0000000504027c25 */ /* 0x001fc8000f8e0002 */
[----:B------:R-:W-:Y:S01]  /*0070*/  IMAD R5, R5, UR5, R3 ;  /* 0x0000000505057c24 */ /* 0x000fe2000f8e0203 */
[----:B-1----:R-:W-:-:S04]  /*0080*/  ISETP.GE.U32.AND P0, PT, R2, UR6, PT ;  /* 0x0000000602007c0c */ /* 0x002fc8000bf06070 */
[----:B------:R-:W-:-:S13]  /*0090*/  ISETP.GE.U32.AND.EX P0, PT, R5, UR7, PT, P0 ;  /* 0x0000000705007c0c */ /* 0x000fda000bf06100 */
[----:B------:R-:W-:Y:S05]  /*00a0*/  @P0 EXIT ;  /* 0x000000000000094d */ /* 0x000fea0003800000 */
[----:B------:R-:W0:Y:S01]  /*00b0*/  LDCU.64 UR8, c[0x0][0x388] ;  /* 0x00007100ff0877ac */ /* 0x000e220008000a00 */
[C---:B------:R-:W-:Y:S01]  /*00c0*/  IMAD.SHL.U32 R4, R2.reuse, 0x8, RZ ;  /* 0x0000000802047824 */ /* 0x040fe200078e00ff */
[----:B------:R-:W-:Y:S01]  /*00d0*/  SHF.L.U64.HI R0, R2, 0x3, R5 ;  /* 0x0000000302007819 */ /* 0x000fe20000010205 */
[----:B------:R-:W1:Y:S01]  /*00e0*/  LDCU.64 UR6, c[0x0][0x358] ;  /* 0x00006b00ff0677ac */ /* 0x000e620008000a00 */
[----:B------:R-:W2:Y:S01]  /*00f0*/  LDCU UR4, c[0x0][0x370] ;  /* 0x00006e00ff0477ac */ /* 0x000ea20008000800 */
[----:B------:R-:W3:Y:S01]  /*0100*/  LDCU.128 UR12, c[0x0][0x390] ;  /* 0x00007200ff0c77ac */ /* 0x000ee20008000c00 */
[----:B0-----:R-:W-:Y:S01]  /*0110*/  IADD3 R2, P0, PT, R4, UR8, RZ ;  /* 0x0000000804027c10 */ /* 0x001fe2000ff1e0ff */
[----:B------:R-:W0:Y:S03]  /*0120*/  LDCU UR8, c[0x0][0x3a0] ;  /* 0x00007400ff0877ac */ /* 0x000e260008000800 */
[----:B------:R-:W-:-:S06]  /*0130*/  IADD3.X R3, PT, PT, R0, UR9, RZ, P0, !PT ;  /* 0x0000000900037c10 */ /* 0x000fcc00087fe4ff */
[----:B-1----:R-:W0:Y:S01]  /*0140*/  LDG.E.64 R2, desc[UR6][R2.64] ;  /* 0x0000000602027981 */ /* 0x002e22000c1e1b00 */
[----:B------:R-:W-:Y:S01]  /*0150*/  IMAD.U32 R6, RZ, RZ, UR5 ;  /* 0x00000005ff067e24 */ /* 0x000fe2000f8e00ff */
[----:B---3--:R-:W-:Y:S01]  /*0160*/  IADD3 R4, P0, PT, R4, UR14, RZ ;  /* 0x0000000e04047c10 */ /* 0x008fe2000ff1e0ff */
[----:B------:R-:W-:Y:S01]  /*0170*/  IMAD.MOV.U32 R7, RZ, RZ, RZ ;  /* 0x000000ffff077224 */ /* 0x000fe200078e00ff */
[----:B0-----:R-:W-:Y:S01]  /*0180*/  SHF.R.U64 R5, R2, UR8, R3 ;  /* 0x0000000802057c19 */ /* 0x001fe20008001203 */
[----:B------:R-:W0:Y:S03]  /*0190*/  LDCU.64 UR8, c[0x0][0x380] ;  /* 0x00007000ff0877ac */ /* 0x000e260008000a00 */
[----:B------:R-:W-:-:S05]  /*01a0*/  LOP3.LUT R5, R5, 0x3, RZ, 0xc0, !PT ;  /* 0x0000000305057812 */ /* 0x000fca00078ec0ff */
[----:B--2---:R-:W-:Y:S01]  /*01b0*/  IMAD.WIDE.U32 R6, R5, UR4, R6 ;  /* 0x0000000405067c25 */ /* 0x004fe2000f8e0006 */
[----:B------:R-:W-:Y:S01]  /*01c0*/  UMOV UR4, URZ ;  /* 0x000000ff00047c82 */ /* 0x000fe20008000000 */
[----:B------:R-:W-:Y:S02]  /*01d0*/  IADD3.X R5, PT, PT, R0, UR15, RZ, P0, !PT ;  /* 0x0000000f00057c10 */ /* 0x000fe400087fe4ff */
[----:B------:R-:W-:Y:S01]  /*01e0*/  VIADD R7, R7, UR4 ;  /* 0x0000000407077c36 */ /* 0x000fe20008000000 */
[----:B------:R-:W-:-:S03]  /*01f0*/  LEA R8, P1, R6, UR12, 0x3 ;  /* 0x0000000c06087c11 */ /* 0x000fc6000f8218ff */
[----:B------:R-:W2:Y:S01]  /*0200*/  LDG.E.64 R4, desc[UR6][R4.64] ;  /* 0x0000000604047981 */ /* 0x000ea2000c1e1b00 */
[----:B------:R-:W-:-:S05]  /*0210*/  LEA.HI.X R9, R6, UR13, R7, 0x3, P1 ;  /* 0x0000000d06097c11 */ /* 0x000fca00088f1c07 */
[----:B------:R-:W2:Y:S01]  /*0220*/  LDG.E.64 R6, desc[UR6][R8.64] ;  /* 0x0000000608067981 */ /* 0x000ea2000c1e1b00 */
[----:B------:R-:W-:Y:S01]  /*0230*/  BAR.SYNC.DEFER_BLOCKING 0x0 ;  /* 0x0000000000007b1d */ /* 0x000fe20000010000 */
[----:B--2---:R-:W-:-:S05]  /*0240*/  IADD3 R0, P0, PT, R4, R6, RZ ;  /* 0x0000000604007210 */ /* 0x004fca0007f1e0ff */
[----:B------:R-:W-:Y:S01]  /*0250*/  IMAD.X R7, R5, 0x1, R7, P0 ;  /* 0x0000000105077824 */ /* 0x000fe200000e0607 */
[----:B0-----:R-:W-:-:S04]  /*0260*/  LEA R6, P0, R0, UR8, 0x3 ;  /* 0x0000000800067c11 */ /* 0x001fc8000f8018ff */
[----:B------:R-:W-:-:S05]  /*0270*/  LEA.HI.X R7, R0, UR9, R7, 0x3, P0 ;  /* 0x0000000900077c11 */ /* 0x000fca00080f1c07 */
[----:B------:R-:W-:Y:S01]  /*0280*/  STG.E.64 desc[UR6][R6.64], R2 ;  /* 0x0000000206007986 */ /* 0x000fe2000c101b06 */
[----:B------:R-:W-:Y:S05]  /*0290*/  EXIT ;  /* 0x000000000000794d */ /* 0x000fea0003800000 */
.L_x_7:
        /* <DEDUP_REMOVED lines=14> */
.L_x_32:


//--------------------- .text._Z20gpu_radix_sort_localPyS_S_yS_yy --------------------------
	.section	.text._Z20gpu_radix_sort_localPyS_S_yS_yy,"ax",@progbits
	.align	128
        .global         _Z20gpu_radix_sort_localPyS_S_yS_yy
        .type           _Z20gpu_radix_sort_localPyS_S_yS_yy,@function
        .size           _Z20gpu_radix_sort_localPyS_S_yS_yy,(.L_x_33 - _Z20gpu_radix_sort_localPyS_S_yS_yy)
        .other          _Z20gpu_radix_sort_localPyS_S_yS_yy,@"STO_CUDA_ENTRY STV_DEFAULT"
_Z20gpu_radix_sort_localPyS_S_yS_yy:
.text._Z20gpu_radix_sort_localPyS_S_yS_yy:
[----:B------:R-:W-:Y:S01]  /*0000*/  LDC R1, c[0x0][0x37c] ;  /* 0x0000df00ff017b82 */ /* 0x000fe20000000800 */
[----:B------:R-:W0:Y:S07]  /*0010*/  S2R R14, SR_TID.X ;  /* 0x00000000000e7919 */ /* 0x000e2e0000002100 */
[----:B------:R-:W0:Y:S01]  /*0020*/  S2UR UR10, SR_CTAID.X ;  /* 0x00000000000a79c3 */ /* 0x000e220000002500 */
[----:B------:R-:W1:Y:S01]  /*0030*/  LDCU.64 UR6, c[0x0][0x3b0] ;  /* 0x00007600ff0677ac */ /* 0x000e620008000a00 */
[----:B------:R-:W-:Y:S01]  /*0040*/  IMAD.MOV.U32 R15, RZ, RZ, RZ ;  /* 0x000000ffff0f7224 */ /* 0x000fe200078e00ff */
[----:B------:R-:W2:Y:S01]  /*0050*/  LDCU.64 UR4, c[0x0][0x3a8] ;  /* 0x00007500ff0477ac */ /* 0x000ea20008000a00 */
[----:B------:R-:W3:Y:S01]  /*0060*/  LDCU.64 UR16, c[0x0][0x358] ;  /* 0x00006b00ff1077ac */ /* 0x000ee20008000a00 */
[----:B-1----:R-:W-:-:S02]  /*0070*/  IMAD.U32 R13, RZ, RZ, UR6 ;  /* 0x00000006ff0d7e24 */ /* 0x002fc4000f8e00ff */
[----:B------:R-:W-:Y:S02]  /*0080*/  IMAD.U32 R3, RZ, RZ, UR7 ;  /* 0x00000007ff037e24 */ /* 0x000fe4000f8e00ff */
[----:B0-----:R-:W-:-:S04]  /*0090*/  IMAD.WIDE.U32 R12, R13, UR10, R14 ;  /* 0x0000000a0d0c7c25 */ /* 0x001fc8000f8e000e */
[----:B------:R-:W-:Y:S01]  /*00a0*/  IMAD R0, R3, UR10, R13 ;  /* 0x0000000a03007c24 */ /* 0x000fe2000f8e020d */
[----:B--2---:R-:W-:-:S04]  /*00b0*/  ISETP.GE.U32.AND P0, PT, R12, UR4, PT ;  /* 0x000000040c007c0c */ /* 0x004fc8000bf06070 */
[----:B------:R-:W-:Y:S01]  /*00c0*/  ISETP.GE.U32.AND.EX P0, PT, R0, UR5, PT, P0 ;  /* 0x0000000500007c0c */ /* 0x000fe2000bf06100 */
[----:B------:R-:W0:-:S12]  /*00d0*/  LDCU.64 UR4, c[0x0][0x3b0] ;  /* 0x00007600ff0477ac */ /* 0x000e180008000a00 */
[----:B------:R-:W1:Y:S02]  /*00e0*/  @!P0 LDC.64 R4, c[0x0][0x3a0] ;  /* 0x0000e800ff048b82 */ /* 0x000e640000000a00 */
[----:B-1----:R-:W-:-:S04]  /*00f0*/  @!P0 LEA R4, P1, R12, R4, 0x3 ;  /* 0x000000040c048211 */ /* 0x002fc800078218ff */
[----:B------:R-:W-:-:S06]  /*0100*/  @!P0 LEA.HI.X R5, R12, R5, R0, 0x3, P1 ;  /* 0x000000050c058211 */ /* 0x000fcc00008f1c00 */
[----:B---3--:R-:W2:Y:S01]  /*0110*/  @!P0 LDG.E.64 R4, desc[UR16][R4.64] ;  /* 0x0000001004048981 */ /* 0x008ea2000c1e1b00 */
[----:B0-----:R-:W0:Y:S01]  /*0120*/  I2F.U64 R3, UR4 ;  /* 0x0000000400037d12 */ /* 0x001e220008301000 */
[----:B------:R-:W1:Y:S01]  /*0130*/  S2UR UR5, SR_CgaCtaId ;  /* 0x00000000000579c3 */ /* 0x000e620000008800 */
[----:B------:R-:W-:Y:S01]  /*0140*/  IMAD.MOV.U32 R6, RZ, RZ, 0x3dc6b27f ;  /* 0x3dc6b27fff067424 */ /* 0x000fe200078e00ff */
[----:B------:R-:W-:Y:S01]  /*0150*/  UMOV UR4, 0x400 ;  /* 0x0000040000047882 */ /* 0x000fe20000000000 */
[----:B------:R-:W-:Y:S01]  /*0160*/  ISETP.NE.U32.AND P1, PT, RZ, UR6, PT ;  /* 0x00000006ff007c0c */ /* 0x000fe2000bf25070 */
[----:B------:R-:W3:Y:S01]  /*0170*/  LDCU UR15, c[0x0][0x370] ;  /* 0x00006e00ff0f77ac */ /* 0x000ee20008000800 */
[----:B0-----:R-:W-:-:S05]  /*0180*/  VIADD R2, R3, 0xc0cafb0d ;  /* 0xc0cafb0d03027836 */ /* 0x001fca0000000000 */
[----:B------:R-:W-:-:S04]  /*0190*/  LOP3.LUT R8, R2, 0xff800000, RZ, 0xc0, !PT ;  /* 0xff80000002087812 */ /* 0x000fc800078ec0ff */
[----:B------:R-:W-:Y:S01]  /*01a0*/  I2FP.F32.S32 R7, R8 ;  /* 0x0000000800077245 */ /* 0x000fe20000201400 */
[----:B------:R-:W-:Y:S01]  /*01b0*/  IMAD.IADD R2, R3, 0x1, -R8 ;  /* 0x0000000103027824 */ /* 0x000fe200078e0a08 */
[----:B-1----:R-:W-:Y:S01]  /*01c0*/  ULEA UR4, UR5, UR4, 0x18 ;  /* 0x0000000405047291 */ /* 0x002fe2000f8ec0ff */
[----:B------:R-:W0:Y:S02]  /*01d0*/  LDCU UR5, c[0x0][0x398] ;  /* 0x00007300ff0577ac */ /* 0x000e240008000800 */
[----:B------:R-:W-:Y:S01]  /*01e0*/  FADD R9, R2, -1 ;  /* 0xbf80000002097421 */ /* 0x000fe20000000000 */
[----:B------:R-:W-:-:S03]  /*01f0*/  ULEA UR8, UR6, UR4, 0x3 ;  /* 0x0000000406087291 */ /* 0x000fc6000f8e18ff */
[----:B------:R-:W-:Y:S01]  /*0200*/  FFMA R2, R9, R6, -0.16845393180847167969 ;  /* 0xbe2c7f3009027423 */ /* 0x000fe20000000006 */
[----:B------:R-:W-:-:S03]  /*0210*/  ULEA UR14, UR6, UR8, 0x3 ;  /* 0x00000008060e7291 */ /* 0x000fc6000f8e18ff */
[----:B------:R-:W-:Y:S01]  /*0220*/  FFMA R2, R9, R2, 0.1716887056827545166 ;  /* 0x3e2fcf2a09027423 */ /* 0x000fe20000000002 */
[----:B------:R-:W-:-:S03]  /*0230*/  ULEA UR9, UR6, UR14, 0x3 ;  /* 0x0000000e06097291 */ /* 0x000fc6000f8e18ff */
[----:B------:R-:W-:-:S04]  /*0240*/  FFMA R2, R9, R2, -0.17900948226451873779 ;  /* 0xbe374e4309027423 */ /* 0x000fc80000000002 */
[----:B------:R-:W-:-:S04]  /*0250*/  FFMA R2, R9, R2, 0.20512372255325317383 ;  /* 0x3e520bf409027423 */ /* 0x000fc80000000002 */
[----:B------:R-:W-:-:S04]  /*0260*/  FFMA R2, R9, R2, -0.24046532809734344482 ;  /* 0xbe763c8b09027423 */ /* 0x000fc80000000002 */
[C---:B------:R-:W-:Y:S01]  /*0270*/  FFMA R6, R9.reuse, R2, 0.28857114911079406738 ;  /* 0x3e93bf9909067423 */ /* 0x040fe20000000002 */
[----:B------:R-:W-:Y:S01]  /*0280*/  LEA R2, R14, UR4, 0x3 ;  /* 0x000000040e027c11 */ /* 0x000fe2000f8e18ff */
[----:B------:R-:W-:Y:S02]  /*0290*/  UMOV UR4, URZ ;  /* 0x000000ff00047c82 */ /* 0x000fe40008000000 */
[----:B------:R-:W-:-:S04]  /*02a0*/  FFMA R6, R9, R6, -0.36067417263984680176 ;  /* 0xbeb8aa4909067423 */ /* 0x000fc80000000006 */
[----:B------:R-:W-:-:S04]  /*02b0*/  FFMA R6, R9, R6, 0.48089820146560668945 ;  /* 0x3ef6384a09067423 */ /* 0x000fc80000000006 */
[----:B------:R-:W-:-:S04]  /*02c0*/  FFMA R6, R9, R6, -0.72134751081466674805 ;  /* 0xbf38aa3b09067423 */ /* 0x000fc80000000006 */
[----:B------:R-:W-:-:S04]  /*02d0*/  FMUL R16, R9, R6 ;  /* 0x0000000609107220 */ /* 0x000fc80000400000 */
[----:B------:R-:W-:-:S04]  /*02e0*/  FMUL R16, R9, R16 ;  /* 0x0000001009107220 */ /* 0x000fc80000400000 */
[----:B------:R-:W-:Y:S01]  /*02f0*/  FFMA R9, R9, 1.4426950216293334961, R16 ;  /* 0x3fb8aa3b09097823 */ /* 0x000fe20000000010 */
[----:B--2---:R1:W-:Y:S04]  /*0300*/  @!P0 STS.64 [R2], R4 ;  /* 0x0000000402008388 */ /* 0x0043e80000000a00 */
[----:B------:R-:W-:Y:S01]  /*0310*/  @P0 STS.64 [R2], RZ ;  /* 0x000000ff02000388 */ /* 0x000fe20000000a00 */
[----:B------:R-:W-:Y:S01]  /*0320*/  BAR.SYNC.DEFER_BLOCKING 0x0 ;  /* 0x0000000000007b1d */ /* 0x000fe20000010000 */
[----:B------:R-:W-:Y:S02]  /*0330*/  ISETP.NE.AND.EX P0, PT, RZ, UR7, PT, P1 ;  /* 0x00000007ff007c0c */ /* 0x000fe4000bf05310 */
[----:B------:R-:W-:Y:S01]  /*0340*/  ISETP.GT.U32.AND P1, PT, R3, 0x7f7fffff, PT ;  /* 0x7f7fffff0300780c */ /* 0x000fe20003f24070 */
[----:B-1----:R-:W-:Y:S01]  /*0350*/  IMAD.MOV.U32 R4, RZ, RZ, 0x7f800000 ;  /* 0x7f800000ff047424 */ /* 0x002fe200078e00ff */
[----:B------:R-:W-:-:S05]  /*0360*/  FSEL R6, RZ, -23, P0 ;  /* 0xc1b80000ff067808 */ /* 0x000fca0000000000 */
[----:B------:R-:W-:-:S04]  /*0370*/  FFMA R6, R7, 1.1920928955078125e-07, R6 ;  /* 0x3400000007067823 */ /* 0x000fc80000000006 */
[----:B------:R-:W-:Y:S02]  /*0380*/  FADD R6, R6, R9 ;  /* 0x0000000906067221 */ /* 0x000fe40000000000 */
[----:B------:R-:W-:Y:S01]  /*0390*/  @P1 FFMA R6, R3, R4, +INF ;  /* 0x7f80000003061423 */ /* 0x000fe20000000004 */
[C---:B------:R-:W-:Y:S02]  /*03a0*/  LEA R3, R14.reuse, UR8, 0x3 ;  /* 0x000000080e037c11 */ /* 0x040fe4000f8e18ff */
[----:B------:R-:W-:Y:S02]  /*03b0*/  LEA R4, R14, UR14, 0x3 ;  /* 0x0000000e0e047c11 */ /* 0x000fe4000f8e18ff */
[----:B------:R-:W-:Y:S01]  /*03c0*/  FSEL R8, R6, -INF , P0 ;  /* 0xff80000006087808 */ /* 0x000fe20000000000 */
[----:B------:R-:W0:Y:S05]  /*03d0*/  LDS.64 R10, [R2] ;  /* 0x00000000020a7984 */ /* 0x000e2a0000000a00 */
[----:B------:R-:W1:Y:S02]  /*03e0*/  F2I.U64.TRUNC R8, R8 ;  /* 0x0000000800087311 */ /* 0x000e64000020d800 */
[----:B-1----:R-:W-:-:S02]  /*03f0*/  LOP3.LUT R6, R8, 0x3, RZ, 0xc0, !PT ;  /* 0x0000000308067812 */ /* 0x002fc400078ec0ff */
[----:B0-----:R-:W-:Y:S01]  /*0400*/  SHF.R.U64 R5, R10, UR5, R11 ;  /* 0x000000050a057c19 */ /* 0x001fe2000800120b */
[----:B------:R-:W-:-:S03]  /*0410*/  UMOV UR5, URZ ;  /* 0x000000ff00057c82 */ /* 0x000fc60008000000 */
[----:B---3--:R-:W-:-:S07]  /*0420*/  LOP3.LUT R5, R5, 0x3, RZ, 0xc0, !PT ;  /* 0x0000000305057812 */ /* 0x008fce00078ec0ff */
.L_x_13:
[----:B0-----:R-:W0:Y:S01]  /*0430*/  LDCU.64 UR6, c[0x0][0x3a8] ;  /* 0x00007500ff0677ac */ /* 0x001e220008000a00 */
[----:B------:R-:W-:Y:S01]  /*0440*/  ISETP.NE.AND P4, PT, R14, RZ, PT ;  /* 0x000000ff0e00720c */ /* 0x000fe20003f85270 */
[----:B------:R1:W-:Y:S01]  /*0450*/  STS.64 [R3], RZ ;  /* 0x000000ff03007388 */ /* 0x0003e20000000a00 */
[----:B------:R-:W-:Y:S02]  /*0460*/  ISETP.NE.U32.AND P3, PT, R8, RZ, PT ;  /* 0x000000ff0800720c */ /* 0x000fe40003f65070 */
[----:B------:R-:W-:Y:S02]  /*0470*/  PLOP3.LUT P0, PT, PT, PT, PT, 0x8, 0x80 ;  /* 0x000000000080781c */ /* 0x000fe40003f0e170 */
[----:B------:R-:W-:-:S07]  /*0480*/  ISETP.NE.AND.EX P3, PT, R9, RZ, PT, P3 ;  /* 0x000000ff0900720c */ /* 0x000fce0003f65330 */
[----:B------:R-:W-:Y:S01]  /*0490*/  @!P4 STS.64 [UR14], RZ ;  /* 0x000000ffff00c988 */ /* 0x000fe20008000a0e */
[----:B------:R-:W-:Y:S01]  /*04a0*/  BAR.SYNC.DEFER_BLOCKING 0x0 ;  /* 0x0000000000007b1d */ /* 0x000fe20000010000 */
[----:B0-----:R-:W-:-:S04]  /*04b0*/  ISETP.GE.U32.AND P1, PT, R12, UR6, PT ;  /* 0x000000060c007c0c */ /* 0x001fc8000bf26070 */
[----:B------:R-:W-:-:S13]  /*04c0*/  ISETP.GE.U32.AND.EX P1, PT, R0, UR7, PT, P1 ;  /* 0x0000000700007c0c */ /* 0x000fda000bf26110 */
[----:B------:R-:W-:Y:S01]  /*04d0*/  @!P1 ISETP.NE.U32.AND P2, PT, R5, UR4, PT ;  /* 0x0000000405009c0c */ /* 0x000fe2000bf45070 */
[----:B------:R-:W-:-:S03]  /*04e0*/  @!P1 IMAD.MOV.U32 R17, RZ, RZ, RZ ;  /* 0x000000ffff119224 */ /* 0x000fc600078e00ff */
[----:B------:R-:W-:-:S04]  /*04f0*/  @!P1 ISETP.NE.AND.EX P2, PT, RZ, UR5, PT, P2 ;  /* 0x00000005ff009c0c */ /* 0x000fc8000bf45320 */
[----:B------:R-:W-:Y:S02]  /*0500*/  @!P1 SEL R16, RZ, 0x1, P2 ;  /* 0x00000001ff109807 */ /* 0x000fe40001000000 */
[----:B------:R-:W-:-:S03]  /*0510*/  @!P1 PLOP3.LUT P0, PT, P2, PT, PT, 0x8, 0x80 ;  /* 0x000000000080981c */ /* 0x000fc6000170e170 */
[----:B------:R1:W-:Y:S01]  /*0520*/  @!P1 STS.64 [R3], R16 ;  /* 0x0000001003009388 */ /* 0x0003e20000000a00 */
[----:B------:R-:W-:Y:S06]  /*0530*/  BAR.SYNC.DEFER_BLOCKING 0x0 ;  /* 0x0000000000007b1d */ /* 0x000fec0000010000 */
[----:B------:R-:W-:Y:S05]  /*0540*/  @!P3 BRA `(.L_x_8) ;  /* 0x000000080008b947 */ /* 0x000fea0003800000 */
[----:B------:R-:W-:Y:S01]  /*0550*/  ISETP.GE.U32.AND P1, PT, R8, 0x4, PT ;  /* 0x000000040800780c */ /* 0x000fe20003f26070 */
[----:B------:R-:W-:-:S03]  /*0560*/  IMAD.MOV.U32 R7, RZ, RZ, RZ ;  /* 0x000000ffff077224 */ /* 0x000fc600078e00ff */
[----:B------:R-:W-:-:S13]  /*0570*/  ISETP.GE.U32.AND.EX P1, PT, R9, RZ, PT, P1 ;  /* 0x000000ff0900720c */ /* 0x000fda0003f26110 */
[----:B------:R-:W-:Y:S05]  /*0580*/  @!P1 BRA `(.L_x_9) ;  /* 0x0000000400189947 */ /* 0x000fea0003800000 */
[----:B------:R-:W-:Y:S01]  /*0590*/  LOP3.LUT R23, R8, 0xfffffffc, RZ, 0xc0, !PT ;  /* 0xfffffffc08177812 */ /* 0x000fe200078ec0ff */
[----:B------:R-:W-:Y:S02]  /*05a0*/  IMAD.MOV.U32 R7, RZ, RZ, R9 ;  /* 0x000000ffff077224 */ /* 0x000fe400078e0009 */
[----:B------:R-:W-:-:S07]  /*05b0*/  IMAD.MOV.U32 R22, RZ, RZ, RZ ;  /* 0x000000ffff167224 */ /* 0x000fce00078e00ff */
.L_x_10:
[----:B-1----:R-:W-:Y:S02]  /*05c0*/  IMAD.MOV.U32 R17, RZ, RZ, -0x1 ;  /* 0xffffffffff117424 */ /* 0x002fe400078e00ff */
        /* <DEDUP_REMOVED lines=9> */
[----:B------:R-:W-:Y:S01]  /*0660*/  @P1 LDS.64 R18, [R3] ;  /* 0x0000000003121984 */ /* 0x000fe20000000a00 */
[----:B------:R-:W-:-:S03]  /*0670*/  IMAD.IADD R24, R24, 0x1, R14 ;  /* 0x0000000118187824 */ /* 0x000fc600078e020e */
[----:B------:R-:W0:Y:S02]  /*0680*/  @P1 LDS.64 R16, [R20] ;  /* 0x0000000014101984 */ /* 0x000e240000000a00 */
[----:B0-----:R-:W-:-:S05]  /*0690*/  @P1 IADD3 R16, P2, PT, R18, R16, RZ ;  /* 0x0000001012101210 */ /* 0x001fca0007f5e0ff */
[----:B------:R-:W-:Y:S02]  /*06a0*/  @P1 IMAD.X R17, R19, 0x1, R17, P2 ;  /* 0x0000000113111824 */ /* 0x000fe400010e0611 */
[----:B------:R-:W-:-:S04]  /*06b0*/  IMAD.MOV.U32 R19, RZ, RZ, -0x2 ;  /* 0xfffffffeff137424 */ /* 0x000fc800078e00ff */
[----:B------:R-:W0:Y:S01]  /*06c0*/  @!P1 LDS.64 R16, [R3] ;  /* 0x0000000003109984 */ /* 0x000e220000000a00 */
[----:B------:R-:W-:Y:S01]  /*06d0*/  SHF.L.U32 R19, R19, R22, RZ ;  /* 0x0000001613137219 */ /* 0x000fe200000006ff */
[----:B------:R-:W-:Y:S01]  /*06e0*/  BAR.SYNC.DEFER_BLOCKING 0x0 ;  /* 0x0000000000007b1d */ /* 0x000fe20000010000 */
[----:B------:R-:W-:-:S03]  /*06f0*/  ISETP.GT.AND P1, PT, R25, -0x1, PT ;  /* 0xffffffff1900780c */ /* 0x000fc60003f24270 */
[----:B------:R-:W-:-:S05]  /*0700*/  IMAD.IADD R19, R19, 0x1, R14 ;  /* 0x0000000113137824 */ /* 0x000fca00078e020e */
[----:B------:R-:W-:-:S05]  /*0710*/  ISETP.GT.AND P2, PT, R19, -0x1, PT ;  /* 0xffffffff1300780c */ /* 0x000fca0003f44270 */
[----:B------:R-:W-:-:S08]  /*0720*/  @P1 IMAD.MOV.U32 R25, RZ, RZ, -0x20 ;  /* 0xffffffe0ff191424 */ /* 0x000fd000078e00ff */
[----:B------:R-:W-:-:S05]  /*0730*/  @P2 IMAD.MOV.U32 R19, RZ, RZ, -0x10 ;  /* 0xfffffff0ff132424 */ /* 0x000fca00078e00ff */
[----:B------:R-:W-:-:S05]  /*0740*/  @P2 SHF.L.U32 R18, R19, R22, RZ ;  /* 0x0000001613122219 */ /* 0x000fca00000006ff */
[----:B------:R-:W-:Y:S02]  /*0750*/  @P2 IMAD.IADD R21, R3, 0x1, R18 ;  /* 0x0000000103152824 */ /* 0x000fe400078e0212 */
[----:B0-----:R-:W-:Y:S02]  /*0760*/  IMAD.MOV.U32 R26, RZ, RZ, R16 ;  /* 0x000000ffff1a7224 */ /* 0x001fe400078e0010 */
[----:B------:R-:W-:-:S05]  /*0770*/  IMAD.MOV.U32 R27, RZ, RZ, R17 ;  /* 0x000000ffff1b7224 */ /* 0x000fca00078e0011 */
[----:B------:R-:W-:Y:S01]  /*0780*/  STS.64 [R3], R26 ;  /* 0x0000001a03007388 */ /* 0x000fe20000000a00 */
[----:B------:R-:W-:Y:S06]  /*0790*/  BAR.SYNC.DEFER_BLOCKING 0x0 ;  /* 0x0000000000007b1d */ /* 0x000fec0000010000 */
[----:B------:R-:W-:Y:S04]  /*07a0*/  @P2 LDS.64 R20, [R21] ;  /* 0x0000000015142984 */ /* 0x000fe80000000a00 */
[----:B------:R-:W0:Y:S04]  /*07b0*/  @P2 LDS.64 R18, [R3] ;  /* 0x0000000003122984 */ /* 0x000e280000000a00 */
[----:B------:R-:W1:Y:S01]  /*07c0*/  @!P2 LDS.64 R16, [R3] ;  /* 0x000000000310a984 */ /* 0x000e620000000a00 */
[----:B------:R-:W-:Y:S01]  /*07d0*/  BAR.SYNC.DEFER_BLOCKING 0x0 ;  /* 0x0000000000007b1d */ /* 0x000fe20000010000 */
[----:B0-----:R-:W-:-:S02]  /*07e0*/  @P2 IADD3 R16, P3, PT, R18, R20, RZ ;  /* 0x0000001412102210 */ /* 0x001fc40007f7e0ff */
[----:B------:R-:W-:-:S03]  /*07f0*/  @P1 SHF.L.U32 R18, R25, R22, RZ ;  /* 0x0000001619121219 */ /* 0x000fc600000006ff */
[----:B------:R-:W-:Y:S01]  /*0800*/  @P2 IMAD.X R17, R19, 0x1, R21, P3 ;  /* 0x0000000113112824 */ /* 0x000fe200018e0615 */
[----:B------:R-:W-:Y:S01]  /*0810*/  ISETP.GT.AND P2, PT, R24, -0x1, PT ;  /* 0xffffffff1800780c */ /* 0x000fe20003f44270 */
[----:B------:R-:W-:-:S03]  /*0820*/  @P1 IMAD.IADD R25, R3, 0x1, R18 ;  /* 0x0000000103191824 */ /* 0x000fc600078e0212 */
[----:B-1----:R-:W-:Y:S01]  /*0830*/  STS.64 [R3], R16 ;  /* 0x0000001003007388 */ /* 0x002fe20000000a00 */
[----:B------:R-:W-:Y:S08]  /*0840*/  BAR.SYNC.DEFER_BLOCKING 0x0 ;  /* 0x0000000000007b1d */ /* 0x000ff00000010000 */
[----:B------:R-:W-:Y:S01]  /*0850*/  @P2 IMAD.MOV.U32 R27, RZ, RZ, -0x40 ;  /* 0xffffffc0ff1b2424 */ /* 0x000fe200078e00ff */
[----:B------:R-:W-:Y:S04]  /*0860*/  @P1 LDS.64 R16, [R25] ;  /* 0x0000000019101984 */ /* 0x000fe80000000a00 */
[----:B------:R-:W0:Y:S04]  /*0870*/  @P1 LDS.64 R18, [R3] ;  /* 0x0000000003121984 */ /* 0x000e280000000a00 */
[----:B------:R-:W1:Y:S01]  /*0880*/  @!P1 LDS.64 R20, [R3] ;  /* 0x0000000003149984 */ /* 0x000e620000000a00 */
[----:B------:R-:W-:Y:S01]  /*0890*/  BAR.SYNC.DEFER_BLOCKING 0x0 ;  /* 0x0000000000007b1d */ /* 0x000fe20000010000 */
[----:B0-----:R-:W-:-:S02]  /*08a0*/  @P1 IADD3 R20, P3, PT, R18, R16, RZ ;  /* 0x0000001012141210 */ /* 0x001fc40007f7e0ff */
[----:B------:R-:W-:Y:S01]  /*08b0*/  @P2 SHF.L.U32 R18, R27, R22, RZ ;  /* 0x000000161b122219 */ /* 0x000fe200000006ff */
[----:B------:R-:W-:Y:S02]  /*08c0*/  VIADD R22, R22, 0x4 ;  /* 0x0000000416167836 */ /* 0x000fe40000000000 */
[----:B------:R-:W-:Y:S02]  /*08d0*/  @P1 IMAD.X R21, R19, 0x1, R17, P3 ;  /* 0x0000000113151824 */ /* 0x000fe400018e0611 */
[----:B------:R-:W-:-:S03]  /*08e0*/  @P2 IMAD.IADD R24, R3, 0x1, R18 ;  /* 0x0000000103182824 */ /* 0x000fc600078e0212 */
[----:B-1----:R-:W-:Y:S01]  /*08f0*/  STS.64 [R3], R20 ;  /* 0x0000001403007388 */ /* 0x002fe20000000a00 */
[----:B------:R-:W-:Y:S06]  /*0900*/  BAR.SYNC.DEFER_BLOCKING 0x0 ;  /* 0x0000000000007b1d */ /* 0x000fec0000010000 */
[----:B------:R-:W-:Y:S04]  /*0910*/  @P2 LDS.64 R20, [R24] ;  /* 0x0000000018142984 */ /* 0x000fe80000000a00 */
[----:B------:R-:W0:Y:S04]  /*0920*/  @P2 LDS.64 R18, [R3] ;  /* 0x0000000003122984 */ /* 0x000e280000000a00 */
[----:B------:R-:W1:Y:S01]  /*0930*/  @!P2 LDS.64 R16, [R3] ;  /* 0x000000000310a984 */ /* 0x000e620000000a00 */
[----:B------:R-:W-:Y:S01]  /*0940*/  BAR.SYNC.DEFER_BLOCKING 0x0 ;  /* 0x0000000000007b1d */ /* 0x000fe20000010000 */
[----:B0-----:R-:W-:-:S05]  /*0950*/  @P2 IADD3 R16, P1, PT, R18, R20, RZ ;  /* 0x0000001412102210 */ /* 0x001fca0007f3e0ff */
[----:B------:R-:W-:Y:S01]  /*0960*/  @P2 IMAD.X R17, R19, 0x1, R21, P1 ;  /* 0x0000000113112824 */ /* 0x000fe200008e0615 */
[----:B------:R-:W-:-:S04]  /*0970*/  IADD3 R23, P1, PT, R23, -0x4, RZ ;  /* 0xfffffffc17177810 */ /* 0x000fc80007f3e0ff */
[----:B------:R-:W-:Y:S01]  /*0980*/  IADD3.X R7, PT, PT, R7, -0x1, RZ, P1, !PT ;  /* 0xffffffff07077810 */ /* 0x000fe20000ffe4ff */
[----:B-1----:R0:W-:Y:S01]  /*0990*/  STS.64 [R3], R16 ;  /* 0x0000001003007388 */ /* 0x0021e20000000a00 */
[----:B------:R-:W-:Y:S01]  /*09a0*/  BAR.SYNC.DEFER_BLOCKING 0x0 ;  /* 0x0000000000007b1d */ /* 0x000fe20000010000 */
[----:B------:R-:W-:-:S04]  /*09b0*/  ISETP.NE.U32.AND P1, PT, R23, RZ, PT ;  /* 0x000000ff1700720c */ /* 0x000fc80003f25070 */
[----:B------:R-:W-:-:S13]  /*09c0*/  ISETP.NE.AND.EX P1, PT, R7, RZ, PT, P1 ;  /* 0x000000ff0700720c */ /* 0x000fda0003f25310 */
[----:B0-----:R-:W-:Y:S05]  /*09d0*/  @P1 BRA `(.L_x_10) ;  /* 0xfffffff800f81947 */ /* 0x001fea000383ffff */
[----:B------:R-:W-:-:S07]  /*09e0*/  LOP3.LUT R7, R8, 0xfffffffc, RZ, 0xc0, !PT ;  /* 0xfffffffc08077812 */ /* 0x000fce00078ec0ff */
.L_x_9:
[----:B------:R-:W-:-:S04]  /*09f0*/  ISETP.NE.U32.AND P1, PT, R6, RZ, PT ;  /* 0x000000ff0600720c */ /* 0x000fc80003f25070 */
[----:B------:R-:W-:-:S13]  /*0a00*/  ISETP.NE.AND.EX P1, PT, RZ, RZ, PT, P1 ;  /* 0x000000ffff00720c */ /* 0x000fda0003f25310 */
[----:B------:R-:W-:Y:S05]  /*0a10*/  @!P1 BRA `(.L_x_8) ;  /* 0x0000000000d49947 */ /* 0x000fea0003800000 */
[----:B------:R-:W-:-:S05]  /*0a20*/  IMAD.MOV.U32 R22, RZ, RZ, -0x1 ;  /* 0xffffffffff167424 */ /* 0x000fca00078e00ff */
[----:B-1----:R-:W-:-:S05]  /*0a30*/  SHF.L.U32 R17, R22, R7, RZ ;  /* 0x0000000716117219 */ /* 0x002fca00000006ff */
[----:B------:R-:W-:-:S05]  /*0a40*/  IMAD.IADD R17, R17, 0x1, R14 ;  /* 0x0000000111117824 */ /* 0x000fca00078e020e */
[----:B------:R-:W-:-:S13]  /*0a50*/  ISETP.GT.AND P1, PT, R17, -0x1, PT ;  /* 0xffffffff1100780c */ /* 0x000fda0003f24270 */
[----:B------:R-:W-:Y:S01]  /*0a60*/  @P1 IMAD.MOV.U32 R16, RZ, RZ, -0x8 ;  /* 0xfffffff8ff101424 */ /* 0x000fe200078e00ff */
[----:B------:R-:W-:Y:S04]  /*0a70*/  @!P1 LDS.64 R18, [R3] ;  /* 0x0000000003129984 */ /* 0x000fe80000000a00 */
[----:B------:R-:W-:-:S05]  /*0a80*/  @P1 SHF.L.U32 R16, R16, R7, RZ ;  /* 0x0000000710101219 */ /* 0x000fca00000006ff */
[----:B------:R-:W-:Y:S02]  /*0a90*/  @P1 IMAD.IADD R20, R3, 0x1, R16 ;  /* 0x0000000103141824 */ /* 0x000fe400078e0210 */
[----:B------:R-:W-:Y:S04]  /*0aa0*/  @P1 LDS.64 R16, [R3] ;  /* 0x0000000003101984 */ /* 0x000fe80000000a00 */
[----:B------:R-:W0:Y:S01]  /*0ab0*/  @P1 LDS.64 R20, [R20] ;  /* 0x0000000014141984 */ /* 0x000e220000000a00 */
[----:B------:R-:W-:Y:S01]  /*0ac0*/  BAR.SYNC.DEFER_BLOCKING 0x0 ;  /* 0x0000000000007b1d */ /* 0x000fe20000010000 */
[----:B0-----:R-:W-:-:S05]  /*0ad0*/  @P1 IADD3 R18, P2, PT, R16, R20, RZ ;  /* 0x0000001410121210 */ /* 0x001fca0007f5e0ff */
[----:B------:R-:W-:Y:S01]  /*0ae0*/  @P1 IMAD.X R19, R17, 0x1, R21, P2 ;  /* 0x0000000111131824 */ /* 0x000fe200010e0615 */
[----:B------:R-:W-:-:S04]  /*0af0*/  ISETP.NE.U32.AND P1, PT, R6, 0x1, PT ;  /* 0x000000010600780c */ /* 0x000fc80003f25070 */
[----:B------:R-:W-:Y:S01]  /*0b00*/  ISETP.NE.AND.EX P1, PT, RZ, RZ, PT, P1 ;  /* 0x000000ffff00720c */ /* 0x000fe20003f25310 */
[----:B------:R0:W-:Y:S01]  /*0b10*/  STS.64 [R3], R18 ;  /* 0x0000001203007388 */ /* 0x0001e20000000a00 */
[----:B------:R-:W-:Y:S11]  /*0b20*/  BAR.SYNC.DEFER_BLOCKING 0x0 ;  /* 0x0000000000007b1d */ /* 0x000ff60000010000 */
[----:B0-----:R-:W-:Y:S05]  /*0b30*/  @!P1 BRA `(.L_x_8) ;  /* 0x00000000008c9947 */ /* 0x001fea0003800000 */
[----:B------:R-:W-:-:S05]  /*0b40*/  VIADD R19, R7, 0x1 ;  /* 0x0000000107137836 */ /* 0x000fca0000000000 */
[----:B------:R-:W-:-:S05]  /*0b50*/  SHF.L.U32 R17, R22, R19, RZ ;  /* 0x0000001316117219 */ /* 0x000fca00000006ff */
[----:B------:R-:W-:-:S05]  /*0b60*/  IMAD.IADD R17, R17, 0x1, R14 ;  /* 0x0000000111117824 */ /* 0x000fca00078e020e */
[----:B------:R-:W-:-:S13]  /*0b70*/  ISETP.GT.AND P1, PT, R17, -0x1, PT ;  /* 0xffffffff1100780c */ /* 0x000fda0003f24270 */
[----:B------:R-:W-:-:S05]  /*0b80*/  @P1 IMAD.MOV.U32 R16, RZ, RZ, -0x8 ;  /* 0xfffffff8ff101424 */ /* 0x000fca00078e00ff */
[----:B------:R-:W-:Y:S02]  /*0b90*/  @P1 SHF.L.U32 R16, R16, R19, RZ ;  /* 0x0000001310101219 */ /* 0x000fe400000006ff */
[----:B------:R-:W-:Y:S03]  /*0ba0*/  @!P1 LDS.64 R18, [R3] ;  /* 0x0000000003129984 */ /* 0x000fe60000000a00 */
        /* <DEDUP_REMOVED lines=15> */
[----:B------:R-:W-:Y:S01]  /*0ca0*/  @P1 IMAD.MOV.U32 R16, RZ, RZ, -0x8 ;  /* 0xfffffff8ff101424 */ /* 0x000fe200078e00ff */
[----:B------:R-:W-:Y:S04]  /*0cb0*/  @P1 LDS.64 R18, [R3] ;  /* 0x0000000003121984 */ /* 0x000fe80000000a00 */
[----:B------:R-:W-:Y:S01]  /*0cc0*/  @P1 SHF.L.U32 R16, R16, R17, RZ ;  /* 0x0000001110101219 */ /* 0x000fe200000006ff */
[----:B------:R-:W-:Y:S04]  /*0cd0*/  @!P1 LDS.64 R20, [R3] ;  /* 0x0000000003149984 */ /* 0x000fe80000000a00 */
[----:B------:R-:W-:-:S06]  /*0ce0*/  @P1 IMAD.IADD R16, R3, 0x1, R16 ;  /* 0x0000000103101824 */ /* 0x000fcc00078e0210 */
[----:B------:R-:W0:Y:S01]  /*0cf0*/  @P1 LDS.64 R16, [R16] ;  /* 0x0000000010101984 */ /* 0x000e220000000a00 */
[----:B------:R-:W-:Y:S01]  /*0d00*/  BAR.SYNC.DEFER_BLOCKING 0x0 ;  /* 0x0000000000007b1d */ /* 0x000fe20000010000 */
[----:B0-----:R-:W-:-:S05]  /*0d10*/  @P1 IADD3 R20, P2, PT, R18, R16, RZ ;  /* 0x0000001012141210 */ /* 0x001fca0007f5e0ff */
[----:B------:R-:W-:Y:S02]  /*0d20*/  @P1 IMAD.X R21, R19, 0x1, R17, P2 ;  /* 0x0000000113151824 */ /* 0x000fe400010e0611 */
[----:B------:R-:W-:Y:S02]  /*0d30*/  IMAD.MOV.U32 R16, RZ, RZ, R20 ;  /* 0x000000ffff107224 */ /* 0x000fe400078e0014 */
[----:B------:R-:W-:-:S05]  /*0d40*/  IMAD.MOV.U32 R17, RZ, RZ, R21 ;  /* 0x000000ffff117224 */ /* 0x000fca00078e0015 */
[----:B------:R0:W-:Y:S01]  /*0d50*/  STS.64 [R3], R16 ;  /* 0x0000001003007388 */ /* 0x0001e20000000a00 */
[----:B------:R-:W-:Y:S06]  /*0d60*/  BAR.SYNC.DEFER_BLOCKING 0x0 ;  /* 0x0000000000007b1d */ /* 0x000fec0000010000 */
.L_x_8:
[----:B01----:R-:W0:Y:S01]  /*0d70*/  LDS.64 R16, [R3] ;  /* 0x0000000003107984 */ /* 0x003e220000000a00 */
[----:B------:R-:W-:Y:S01]  /*0d80*/  BSSY.RECONVERGENT B0, `(.L_x_11) ;  /* 0x0000014000007945 */ /* 0x000fe20003800200 */
[----:B------:R-:W-:Y:S06]  /*0d90*/  BAR.SYNC.DEFER_BLOCKING 0x0 ;  /* 0x0000000000007b1d */ /* 0x000fec0000010000 */
[----:B0-----:R0:W-:Y:S02]  /*0da0*/  STS.64 [R3+0x8], R16 ;  /* 0x0000081003007388 */ /* 0x0011e40000000a00 */
[----:B------:R-:W-:Y:S06]  /*0db0*/  BAR.SYNC.DEFER_BLOCKING 0x0 ;  /* 0x0000000000007b1d */ /* 0x000fec0000010000 */
[----:B------:R-:W-:Y:S05]  /*0dc0*/  @P4 BRA `(.L_x_12) ;  /* 0x00000000003c4947 */ /* 0x000fea0003800000 */
[----:B------:R-:W-:Y:S01]  /*0dd0*/  STS.64 [UR8], RZ ;  /* 0x000000ffff007988 */ /* 0x000fe20008000a08 */
[----:B------:R-:W1:Y:S03]  /*0de0*/  LDCU.64 UR12, c[0x0][0x390] ;  /* 0x00007200ff0c77ac */ /* 0x000e660008000a00 */
[----:B0-----:R-:W0:Y:S01]  /*0df0*/  LDS.64 R16, [UR14] ;  /* 0x0000000eff107984 */ /* 0x001e220008000a00 */
[----:B------:R-:W-:Y:S01]  /*0e00*/  UMOV UR6, UR10 ;  /* 0x0000000a00067c82 */ /* 0x000fe20008000000 */
[----:B------:R-:W-:Y:S01]  /*0e10*/  UMOV UR7, URZ ;  /* 0x000000ff00077c82 */ /* 0x000fe20008000000 */
[----:B------:R-:W-:Y:S02]  /*0e20*/  UIMAD UR11, UR5, UR15, URZ ;  /* 0x0000000f050b72a4 */ /* 0x000fe4000f8e02ff */
[----:B------:R-:W-:-:S04]  /*0e30*/  UIMAD.WIDE.U32 UR6, UR15, UR4, UR6 ;  /* 0x000000040f0672a5 */ /* 0x000fc8000f8e0006 */
[----:B------:R-:W-:Y:S02]  /*0e40*/  UIADD3 UR11, UPT, UPT, UR7, UR11, URZ ;  /* 0x0000000b070b7290 */ /* 0x000fe4000fffe0ff */
[----:B-1----:R-:W-:-:S04]  /*0e50*/  ULEA UR7, UP0, UR6, UR12, 0x3 ;  /* 0x0000000c06077291 */ /* 0x002fc8000f8018ff */
[----:B------:R-:W-:Y:S02]  /*0e60*/  ULEA.HI.X UR6, UR6, UR13, UR11, 0x3, UP0 ;  /* 0x0000000d06067291 */ /* 0x000fe400080f1c0b */
[----:B------:R-:W-:Y:S01]  /*0e70*/  ULEA UR11, UR4, UR9, 0x3 ;  /* 0x00000009040b7291 */ /* 0x000fe2000f8e18ff */
[----:B------:R-:W-:-:S03]  /*0e80*/  IMAD.U32 R18, RZ, RZ, UR7 ;  /* 0x00000007ff127e24 */ /* 0x000fc6000f8e00ff */
[----:B------:R-:W-:-:S05]  /*0e90*/  IMAD.U32 R19, RZ, RZ, UR6 ;  /* 0x00000006ff137e24 */ /* 0x000fca000f8e00ff */
[----:B0-----:R1:W-:Y:S04]  /*0ea0*/  STS.64 [UR11+0x8], R16 ;  /* 0x00000810ff007988 */ /* 0x0013e80008000a0b */
[----:B------:R1:W-:Y:S02]  /*0eb0*/  STG.E.64 desc[UR16][R18.64], R16 ;  /* 0x0000001012007986 */ /* 0x0003e4000c101b10 */
.L_x_12:
[----:B------:R-:W-:Y:S05]  /*0ec0*/  BSYNC.RECONVERGENT B0 ;  /* 0x0000000000007941 */ /* 0x000fea0003800200 */
.L_x_11:
[----:B------:R-:W2:Y:S01]  /*0ed0*/  LDCU.64 UR6, c[0x0][0x3a8] ;  /* 0x00007500ff0677ac */ /* 0x000ea20008000a00 */
[----:B------:R-:W-:-:S04]  /*0ee0*/  UIADD3 UR4, UP0, UPT, UR4, 0x1, URZ ;  /* 0x0000000104047890 */ /* 0x000fc8000ff1e0ff */
[----:B------:R-:W-:Y:S02]  /*0ef0*/  UIADD3.X UR5, UPT, UPT, URZ, UR5, URZ, UP0, !UPT ;  /* 0x00000005ff057290 */ /* 0x000fe400087fe4ff */
[----:B------:R-:W-:-:S04]  /*0f00*/  UISETP.NE.U32.AND UP0, UPT, UR4, 0x4, UPT ;  /* 0x000000040400788c */ /* 0x000fc8000bf05070 */
[----:B------:R-:W-:Y:S01]  /*0f10*/  UISETP.NE.AND.EX UP0, UPT, UR5, URZ, UPT, UP0 ;  /* 0x000000ff0500728c */ /* 0x000fe2000bf05300 */
[----:B------:R-:W-:Y:S01]  /*0f20*/  BAR.SYNC.DEFER_BLOCKING 0x0 ;  /* 0x0000000000007b1d */ /* 0x000fe20000010000 */
[----:B--2---:R-:W-:-:S04]  /*0f30*/  ISETP.GE.U32.AND P1, PT, R12, UR6, PT ;  /* 0x000000060c007c0c */ /* 0x004fc8000bf26070 */
[----:B------:R-:W-:-:S13]  /*0f40*/  ISETP.GE.U32.OR.EX P0, PT, R0, UR7, !P0, P1 ;  /* 0x0000000700007c0c */ /* 0x000fda000c706510 */
[----:B01----:R-:W0:Y:S04]  /*0f50*/  @!P0 LDS.64 R16, [R3] ;  /* 0x0000000003108984 */ /* 0x003e280000000a00 */
[----:B0-----:R0:W-:Y:S01]  /*0f60*/  @!P0 STS.64 [R4+0x8], R16 ;  /* 0x0000081004008388 */ /* 0x0011e20000000a00 */
[----:B------:R-:W-:Y:S06]  /*0f70*/  BAR.SYNC.DEFER_BLOCKING 0x0 ;  /* 0x0000000000007b1d */ /* 0x000fec0000010000 */
[----:B------:R-:W-:Y:S05]  /*0f80*/  BRA.U UP0, `(.L_x_13) ;  /* 0xfffffff500287547 */ /* 0x000fea000b83ffff */
[----:B------:R-:W-:Y:S01]  /*0f90*/  ISETP.NE.AND P0, PT, R14, RZ, PT ;  /* 0x000000ff0e00720c */ /* 0x000fe20003f05270 */
[----:B------:R-:W-:Y:S01]  /*0fa0*/  BSSY.RECONVERGENT B0, `(.L_x_14) ;  /* 0x000000e000007945 */ /* 0x000fe20003800200 */
[----:B------:R-:W-:-:S11]  /*0fb0*/  ISETP.GE.U32.AND.EX P1, PT, R0, UR7, PT, P1 ;  /* 0x0000000700007c0c */ /* 0x000fd6000bf26110 */
[----:B------:R-:W-:Y:S05]  /*0fc0*/  @P0 BRA `(.L_x_15) ;  /* 0x00000000002c0947 */ /* 0x000fea0003800000 */
[----:B------:R-:W1:Y:S04]  /*0fd0*/  LDS.64 R6, [UR9+0x8] ;  /* 0x00000809ff067984 */ /* 0x000e680008000a00 */
[----:B------:R-:W2:Y:S04]  /*0fe0*/  LDS.64 R8, [UR9+0x10] ;  /* 0x00001009ff087984 */ /* 0x000ea80008000a00 */
[----:B------:R-:W3:Y:S04]  /*0ff0*/  LDS.64 R14, [UR9+0x18] ;  /* 0x00001809ff0e7984 */ /* 0x000ee80008000a00 */
[----:B------:R-:W-:Y:S04]  /*1000*/  STS.64 [UR9+0x28], RZ ;  /* 0x000028ffff007988 */ /* 0x000fe80008000a09 */
[----:B-1----:R1:W-:Y:S01]  /*1010*/  STS.64 [UR9+0x30], R6 ;  /* 0x00003006ff007988 */ /* 0x0023e20008000a09 */
[----:B--2---:R-:W-:-:S05]  /*1020*/  IADD3 R8, P0, PT, R6, R8, RZ ;  /* 0x0000000806087210 */ /* 0x004fca0007f1e0ff */
[----:B------:R-:W-:Y:S01]  /*1030*/  IMAD.X R9, R7, 0x1, R9, P0 ;  /* 0x0000000107097824 */ /* 0x000fe200000e0609 */
[----:B---3--:R-:W-:-:S04]  /*1040*/  IADD3 R14, P0, PT, R14, R8, RZ ;  /* 0x000000080e0e7210 */ /* 0x008fc80007f1e0ff */
[----:B------:R1:W-:Y:S01]  /*1050*/  STS.64 [UR9+0x38], R8 ;  /* 0x00003808ff007988 */ /* 0x0003e20008000a09 */
[----:B------:R-:W-:-:S05]  /*1060*/  IMAD.X R15, R15, 0x1, R9, P0 ;  /* 0x000000010f0f7824 */ /* 0x000fca00000e0609 */
[----:B------:R1:W-:Y:S03]  /*1070*/  STS.64 [UR9+0x40], R14 ;  /* 0x0000400eff007988 */ /* 0x0003e60008000a09 */
.L_x_15:
[----:B------:R-:W-:Y:S05]  /*1080*/  BSYNC.RECONVERGENT B0 ;  /* 0x0000000000007941 */ /* 0x000fea0003800200 */
.L_x_14:
[----:B------:R-:W-:Y:S06]  /*1090*/  BAR.SYNC.DEFER_BLOCKING 0x0 ;  /* 0x0000000000007b1d */ /* 0x000fec0000010000 */
[----:B------:R-:W-:Y:S05]  /*10a0*/  @P1 EXIT ;  /* 0x000000000000194d */ /* 0x000fea0003800000 */
[----:B------:R-:W-:Y:S01]  /*10b0*/  LEA R5, R5, UR9, 0x3 ;  /* 0x0000000905057c11 */ /* 0x000fe2000f8e18ff */
[----:B-1----:R-:W-:Y:S01]  /*10c0*/  LDS.64 R6, [R4+0x8] ;  /* 0x0000080004067984 */ /* 0x002fe20000000a00 */
[----:B------:R-:W1:Y:S01]  /*10d0*/  S2UR UR5, SR_CgaCtaId ;  /* 0x00000000000579c3 */ /* 0x000e620000008800 */
[----:B------:R-:W-:Y:S01]  /*10e0*/  UMOV UR4, 0x400 ;  /* 0x0000040000047882 */ /* 0x000fe20000000000 */
[C---:B------:R-:W-:Y:S01]  /*10f0*/  IMAD.SHL.U32 R13, R12.reuse, 0x8, RZ ;  /* 0x000000080c0d7824 */ /* 0x040fe200078e00ff */
[----:B------:R-:W-:Y:S01]  /*1100*/  SHF.L.U64.HI R0, R12, 0x3, R0 ;  /* 0x000000030c007819 */ /* 0x000fe20000010200 */
[----:B------:R-:W2:Y:S01]  /*1110*/  LDS R5, [R5+0x28] ;  /* 0x0000280005057984 */ /* 0x000ea20000000800 */
[----:B-1----:R-:W-:Y:S01]  /*1120*/  ULEA UR4, UR5, UR4, 0x18 ;  /* 0x0000000405047291 */ /* 0x002fe2000f8ec0ff */
[----:B--2---:R-:W-:Y:S02]  /*1130*/  IMAD.IADD R3, R6, 0x1, R5 ;  /* 0x0000000106037824 */ /* 0x004fe400078e0205 */
[----:B------:R-:W-:Y:S03]  /*1140*/  BAR.SYNC.DEFER_BLOCKING 0x0 ;  /* 0x0000000000007b1d */ /* 0x000fe60000010000 */
[----:B------:R-:W-:-:S02]  /*1150*/  LEA R15, R3, UR4, 0x3 ;  /* 0x00000004030f7c11 */ /* 0x000fc4000f8e18ff */
[----:B0-----:R-:W-:-:S03]  /*1160*/  LEA R17, R3, UR14, 0x3 ;  /* 0x0000000e03117c11 */ /* 0x001fc6000f8e18ff */
[----:B------:R-:W0:Y:S01]  /*1170*/  LDCU.128 UR4, c[0x0][0x380] ;  /* 0x00007000ff0477ac */ /* 0x000e220008000c00 */
[----:B------:R-:W-:Y:S01]  /*1180*/  STS.64 [R15], R10 ;  /* 0x0000000a0f007388 */ /* 0x000fe20000000a00 */
[C---:B0-----:R-:W-:Y:S02]  /*1190*/  IADD3 R8, P0, PT, R13.reuse, UR6, RZ ;  /* 0x000000060d087c10 */ /* 0x041fe4000ff1e0ff */
[----:B------:R-:W-:Y:S01]  /*11a0*/  IADD3 R12, P1, PT, R13, UR4, RZ ;  /* 0x000000040d0c7c10 */ /* 0x000fe2000ff3e0ff */
[----:B------:R-:W-:Y:S01]  /*11b0*/  STS.64 [R17+0x8], R6 ;  /* 0x0000080611007388 */ /* 0x000fe20000000a00 */
[C---:B------:R-:W-:Y:S02]  /*11c0*/  IADD3.X R9, PT, PT, R0.reuse, UR7, RZ, P0, !PT ;  /* 0x0000000700097c10 */ /* 0x040fe400087fe4ff */
[----:B------:R-:W-:Y:S01]  /*11d0*/  IADD3.X R13, PT, PT, R0, UR5, RZ, P1, !PT ;  /* 0x00000005000d7c10 */ /* 0x000fe20008ffe4ff */
[----:B------:R-:W-:Y:S06]  /*11e0*/  BAR.SYNC.DEFER_BLOCKING 0x0 ;  /* 0x0000000000007b1d */ /* 0x000fec0000010000 */
[----:B------:R-:W0:Y:S04]  /*11f0*/  LDS.64 R4, [R4+0x8] ;  /* 0x0000080004047984 */ /* 0x000e280000000a00 */
[----:B------:R-:W1:Y:S04]  /*1200*/  LDS.64 R2, [R2] ;  /* 0x0000000002027984 */ /* 0x000e680000000a00 */
[----:B0-----:R-:W-:Y:S04]  /*1210*/  STG.E.64 desc[UR16][R8.64], R4 ;  /* 0x0000000408007986 */ /* 0x001fe8000c101b10 */
[----:B-1----:R-:W-:Y:S01]  /*1220*/  STG.E.64 desc[UR16][R12.64], R2 ;  /* 0x000000020c007986 */ /* 0x002fe2000c101b10 */
[----:B------:R-:W-:Y:S05]  /*1230*/  EXIT ;  /* 0x000000000000794d */ /* 0x000fea0003800000 */
.L_x_16:
        /* <DEDUP_REMOVED lines=12> */
.L_x_33:


//--------------------- .text._Z11gpu_prescanPyPKyS_yyy --------------------------
	.section	.text._Z11gpu_prescanPyPKyS_yyy,"ax",@progbits
	.align	128
        .global         _Z11gpu_prescanPyPKyS_yyy
        .type           _Z11gpu_prescanPyPKyS_yyy,@function
        .size           _Z11gpu_prescanPyPKyS_yyy,(.L_x_34 - _Z11gpu_prescanPyPKyS_yyy)
        .other          _Z11gpu_prescanPyPKyS_yyy,@"STO_CUDA_ENTRY STV_DEFAULT"
_Z11gpu_prescanPyPKyS_yyy:
.text._Z11gpu_prescanPyPKyS_yyy:
[----:B------:R-:W-:Y:S01]  /*0000*/  LDC R1, c[0x0][0x37c] ;  /* 0x0000df00ff017b82 */ /* 0x000fe20000000800 */
[----:B------:R-:W0:Y:S07]  /*0010*/  S2R R4, SR_TID.X ;  /* 0x0000000000047919 */ /* 0x000e2e0000002100 */
[----:B------:R-:W1:Y:S01]  /*0020*/  S2UR UR5, SR_CgaCtaId ;  /* 0x00000000000579c3 */ /* 0x000e620000008800 */
[----:B------:R-:W-:Y:S01]  /*0030*/  UMOV UR4, 0x400 ;  /* 0x0000040000047882 */ /* 0x000fe20000000000 */
[----:B------:R-:W2:Y:S01]  /*0040*/  LDCU.64 UR6, c[0x0][0x398] ;  /* 0x00007300ff0677ac */ /* 0x000ea20008000a00 */
[----:B------:R-:W-:Y:S01]  /*0050*/  IMAD.MOV.U32 R5, RZ, RZ, RZ ;  /* 0x000000ffff057224 */ /* 0x000fe200078e00ff */
[----:B------:R-:W-:Y:S01]  /*0060*/  BSSY.RECONVERGENT B0, `(.L_x_17) ;  /* 0x000002a000007945 */ /* 0x000fe20003800200 */
[----:B------:R-:W3:Y:S03]  /*0070*/  LDCU.64 UR12, c[0x0][0x358] ;  /* 0x00006b00ff0c77ac */ /* 0x000ee60008000a00 */
[----:B------:R-:W4:Y:S08]  /*0080*/  LDC R7, c[0x0][0x360] ;  /* 0x0000d800ff077b82 */ /* 0x000f300000000800 */
[----:B------:R-:W5:Y:S08]  /*0090*/  S2UR UR11, SR_CTAID.X ;  /* 0x00000000000b79c3 */ /* 0x000f700000002500 */
[----:B------:R-:W2:Y:S01]  /*00a0*/  LDC.64 R12, c[0x0][0x3a8] ;  /* 0x0000ea00ff0c7b82 */ /* 0x000ea20000000a00 */
[----:B-1----:R-:W-:-:S06]  /*00b0*/  ULEA UR4, UR5, UR4, 0x18 ;  /* 0x0000000405047291 */ /* 0x002fcc000f8ec0ff */
[----:B0-----:R-:W-:Y:S02]  /*00c0*/  LEA R6, R4, UR4, 0x3 ;  /* 0x0000000404067c11 */ /* 0x001fe4000f8e18ff */
[--C-:B----4-:R-:W-:Y:S02]  /*00d0*/  SHF.R.U32.HI R0, RZ, 0x2, R7.reuse ;  /* 0x00000002ff007819 */ /* 0x110fe40000011607 */
[----:B------:R-:W-:Y:S01]  /*00e0*/  SHF.R.U32.HI R11, RZ, 0x2, R4 ;  /* 0x00000002ff0b7819 */ /* 0x000fe20000011604 */
[----:B------:R-:W-:Y:S01]  /*00f0*/  IMAD R8, R7, 0x8, R6 ;  /* 0x0000000807087824 */ /* 0x000fe200078e0206 */
[----:B------:R-:W-:Y:S01]  /*0100*/  LOP3.LUT R3, R0, 0x1f8, RZ, 0xc0, !PT ;  /* 0x000001f800037812 */ /* 0x000fe200078ec0ff */
[----:B------:R-:W-:Y:S01]  /*0110*/  IMAD.IADD R0, R4, 0x1, R7 ;  /* 0x0000000104007824 */ /* 0x000fe200078e0207 */
[----:B------:R0:W-:Y:S01]  /*0120*/  STS.64 [R6], RZ ;  /* 0x000000ff06007388 */ /* 0x0001e20000000a00 */
[----:B------:R-:W-:Y:S02]  /*0130*/  LOP3.LUT R11, R11, 0xf8, RZ, 0xc0, !PT ;  /* 0x000000f80b0b7812 */ /* 0x000fe400078ec0ff */
[----:B------:R-:W-:Y:S01]  /*0140*/  IMAD.IADD R10, R8, 0x1, R3 ;  /* 0x00000001080a7824 */ /* 0x000fe200078e0203 */
[----:B------:R-:W-:Y:S01]  /*0150*/  SHF.R.U32.HI R0, RZ, 0x2, R0 ;  /* 0x00000002ff007819 */ /* 0x000fe20000011600 */
[----:B------:R1:W-:Y:S01]  /*0160*/  STS.64 [R8], RZ ;  /* 0x000000ff08007388 */ /* 0x0003e20000000a00 */
[----:B0-----:R-:W-:Y:S01]  /*0170*/  IMAD.IADD R6, R6, 0x1, R11 ;  /* 0x0000000106067824 */ /* 0x001fe200078e020b */
[C---:B--2---:R-:W-:Y:S01]  /*0180*/  SHF.R.U64 R15, R12.reuse, 0x1, R13 ;  /* 0x000000010c0f7819 */ /* 0x044fe2000000120d */
[----:B-----5:R-:W-:Y:S01]  /*0190*/  IMAD.WIDE.U32 R2, R12, UR11, R4 ;  /* 0x0000000b0c027c25 */ /* 0x020fe2000f8e0004 */
[----:B------:R1:W-:Y:S01]  /*01a0*/  STS.64 [R10], RZ ;  /* 0x000000ff0a007388 */ /* 0x0003e20000000a00 */
[----:B------:R-:W-:Y:S02]  /*01b0*/  BAR.SYNC.DEFER_BLOCKING 0x0 ;  /* 0x0000000000007b1d */ /* 0x000fe40000010000 */
[----:B------:R-:W-:Y:S01]  /*01c0*/  IMAD R9, R13, UR11, R3 ;  /* 0x0000000b0d097c24 */ /* 0x000fe2000f8e0203 */
[----:B------:R-:W-:-:S02]  /*01d0*/  ISETP.GE.U32.AND P0, PT, R2, UR6, PT ;  /* 0x0000000602007c0c */ /* 0x000fc4000bf06070 */
[----:B------:R-:W-:Y:S02]  /*01e0*/  LOP3.LUT R13, R0, 0x3f8, RZ, 0xc0, !PT ;  /* 0x000003f8000d7812 */ /* 0x000fe400078ec0ff */
[----:B------:R-:W-:Y:S02]  /*01f0*/  ISETP.GE.U32.AND.EX P0, PT, R9, UR7, PT, P0 ;  /* 0x0000000709007c0c */ /* 0x000fe4000bf06100 */
[----:B------:R-:W-:Y:S01]  /*0200*/  ISETP.GE.AND P1, PT, R15, 0x1, PT ;  /* 0x000000010f00780c */ /* 0x000fe20003f26270 */
[----:B------:R-:W-:-:S10]  /*0210*/  IMAD.IADD R0, R8, 0x1, R13 ;  /* 0x0000000108007824 */ /* 0x000fd400078e020d */
[----:B-1-3--:R-:W-:Y:S05]  /*0220*/  @P0 BRA `(.L_x_18) ;  /* 0x0000000000340947 */ /* 0x00afea0003800000 */
[----:B------:R-:W0:Y:S01]  /*0230*/  LDCU.64 UR8, c[0x0][0x388] ;  /* 0x00007100ff0877ac */ /* 0x000e220008000a00 */
[----:B------:R-:W-:-:S04]  /*0240*/  IADD3 R8, P2, PT, R7, R2, RZ ;  /* 0x0000000207087210 */ /* 0x000fc80007f5e0ff */
[----:B------:R-:W-:Y:S01]  /*0250*/  ISETP.GE.U32.AND P0, PT, R8, UR6, PT ;  /* 0x0000000608007c0c */ /* 0x000fe2000bf06070 */
[----:B------:R-:W-:-:S05]  /*0260*/  IMAD.X R8, RZ, RZ, R9, P2 ;  /* 0x000000ffff087224 */ /* 0x000fca00010e0609 */
[----:B------:R-:W-:Y:S02]  /*0270*/  ISETP.GE.U32.AND.EX P0, PT, R8, UR7, PT, P0 ;  /* 0x0000000708007c0c */ /* 0x000fe4000bf06100 */
[----:B0-----:R-:W-:-:S04]  /*0280*/  LEA R10, P2, R2, UR8, 0x3 ;  /* 0x00000008020a7c11 */ /* 0x001fc8000f8418ff */
[----:B------:R-:W-:-:S07]  /*0290*/  LEA.HI.X R11, R2, UR9, R9, 0x3, P2 ;  /* 0x00000009020b7c11 */ /* 0x000fce00090f1c09 */
[----:B------:R-:W-:-:S04]  /*02a0*/  @!P0 LEA R12, P2, R7, R10, 0x3 ;  /* 0x0000000a070c8211 */ /* 0x000fc800078418ff */
[----:B------:R-:W-:Y:S02]  /*02b0*/  @!P0 LEA.HI.X R13, R7, R11, RZ, 0x3, P2 ;  /* 0x0000000b070d8211 */ /* 0x000fe400010f1cff */
[----:B------:R-:W2:Y:S04]  /*02c0*/  LDG.E.64 R10, desc[UR12][R10.64] ;  /* 0x0000000c0a0a7981 */ /* 0x000ea8000c1e1b00 */
[----:B------:R-:W3:Y:S04]  /*02d0*/  @!P0 LDG.E.64 R12, desc[UR12][R12.64] ;  /* 0x0000000c0c0c8981 */ /* 0x000ee8000c1e1b00 */
[----:B--2---:R0:W-:Y:S04]  /*02e0*/  STS.64 [R6], R10 ;  /* 0x0000000a06007388 */ /* 0x0041e80000000a00 */
[----:B---3--:R0:W-:Y:S02]  /*02f0*/  @!P0 STS.64 [R0], R12 ;  /* 0x0000000c00008388 */ /* 0x0081e40000000a00 */
.L_x_18:
[----:B------:R-:W-:Y:S05]  /*0300*/  BSYNC.RECONVERGENT B0 ;  /* 0x0000000000007941 */ /* 0x000fea0003800200 */
.L_x_17:
[----:B------:R-:W-:Y:S01]  /*0310*/  UMOV UR10, 0x1 ;  /* 0x00000001000a7882 */ /* 0x000fe20000000000 */
[----:B------:R-:W-:Y:S05]  /*0320*/  @!P1 BRA `(.L_x_19) ;  /* 0x0000000000609947 */ /* 0x000fea0003800000 */
[----:B------:R-:W-:Y:S01]  /*0330*/  LEA R14, R4, 0x1, 0x1 ;  /* 0x00000001040e7811 */ /* 0x000fe200078e08ff */
[----:B------:R-:W-:-:S06]  /*0340*/  UMOV UR10, 0x1 ;  /* 0x00000001000a7882 */ /* 0x000fcc0000000000 */
.L_x_22:
[----:B------:R-:W-:Y:S01]  /*0350*/  BAR.SYNC.DEFER_BLOCKING 0x0 ;  /* 0x0000000000007b1d */ /* 0x000fe20000010000 */
[----:B------:R-:W-:Y:S02]  /*0360*/  ISETP.GE.AND P0, PT, R4, R15, PT ;  /* 0x0000000f0400720c */ /* 0x000fe40003f06270 */
[----:B------:R-:W-:-:S03]  /*0370*/  ISETP.GT.U32.AND P1, PT, R15, 0x1, PT ;  /* 0x000000010f00780c */ /* 0x000fc60003f24070 */
[----:B------:R-:W-:Y:S08]  /*0380*/  BSSY.RECONVERGENT B0, `(.L_x_20) ;  /* 0x000000f000007945 */ /* 0x000ff00003800200 */
[----:B-1----:R-:W-:Y:S05]  /*0390*/  @P0 BRA `(.L_x_21) ;  /* 0x0000000000340947 */ /* 0x002fea0003800000 */
[----:B------:R-:W-:-:S04]  /*03a0*/  IMAD R8, R14, UR10, RZ ;  /* 0x0000000a0e087c24 */ /* 0x000fc8000f8e02ff */
[C---:B0-----:R-:W-:Y:S02]  /*03b0*/  VIADD R11, R8.reuse, 0xffffffff ;  /* 0xffffffff080b7836 */ /* 0x041fe40000000000 */
[----:B------:R-:W-:Y:S02]  /*03c0*/  VIADD R10, R8, UR10 ;  /* 0x0000000a080a7c36 */ /* 0x000fe40008000000 */
[C---:B------:R-:W-:Y:S01]  /*03d0*/  VIADD R13, R11.reuse, UR10 ;  /* 0x0000000a0b0d7c36 */ /* 0x040fe20008000000 */
[----:B------:R-:W-:-:S04]  /*03e0*/  LEA.HI.SX32 R8, R11, R8, 0x1b ;  /* 0x000000080b087211 */ /* 0x000fc800078fdaff */
[----:B------:R-:W-:Y:S02]  /*03f0*/  LEA.HI.SX32 R10, R13, R10, 0x1b ;  /* 0x0000000a0d0a7211 */ /* 0x000fe400078fdaff */
[----:B------:R-:W-:Y:S02]  /*0400*/  LEA R8, R8, UR4, 0x3 ;  /* 0x0000000408087c11 */ /* 0x000fe4000f8e18ff */
[----:B------:R-:W-:-:S03]  /*0410*/  LEA R17, R10, UR4, 0x3 ;  /* 0x000000040a117c11 */ /* 0x000fc6000f8e18ff */
[----:B------:R-:W-:Y:S04]  /*0420*/  LDS.64 R10, [R8+-0x8] ;  /* 0xfffff800080a7984 */ /* 0x000fe80000000a00 */
[----:B------:R-:W0:Y:S02]  /*0430*/  LDS.64 R12, [R17+-0x8] ;  /* 0xfffff800110c7984 */ /* 0x000e240000000a00 */
[----:B0-----:R-:W-:-:S05]  /*0440*/  IADD3 R10, P0, PT, R10, R12, RZ ;  /* 0x0000000c0a0a7210 */ /* 0x001fca0007f1e0ff */
[----:B------:R-:W-:-:S05]  /*0450*/  IMAD.X R11, R11, 0x1, R13, P0 ;  /* 0x000000010b0b7824 */ /* 0x000fca00000e060d */
[----:B------:R1:W-:Y:S03]  /*0460*/  STS.64 [R17+-0x8], R10 ;  /* 0xfffff80a11007388 */ /* 0x0003e60000000a00 */
.L_x_21:
[----:B------:R-:W-:Y:S05]  /*0470*/  BSYNC.RECONVERGENT B0 ;  /* 0x0000000000007941 */ /* 0x000fea0003800200 */
.L_x_20:
[----:B------:R-:W-:Y:S01]  /*0480*/  USHF.L.U32 UR10, UR10, 0x1, URZ ;  /* 0x000000010a0a7899 */ /* 0x000fe200080006ff */
[----:B------:R-:W-:Y:S01]  /*0490*/  SHF.R.U32.HI R15, RZ, 0x1, R15 ;  /* 0x00000001ff0f7819 */ /* 0x000fe2000001160f */
[----:B------:R-:W-:Y:S10]  /*04a0*/  @P1 BRA `(.L_x_22) ;  /* 0xfffffffc00a81947 */ /* 0x000ff4000383ffff */
.L_x_19:
[----:B------:R-:W-:Y:S01]  /*04b0*/  ISETP.NE.AND P0, PT, R4, RZ, PT ;  /* 0x000000ff0400720c */ /* 0x000fe20003f05270 */
[----:B------:R-:W-:-:S12]  /*04c0*/  BSSY.RECONVERGENT B0, `(.L_x_23) ;  /* 0x0000010000007945 */ /* 0x000fd80003800200 */
[----:B------:R-:W-:Y:S05]  /*04d0*/  @P0 BRA `(.L_x_24) ;  /* 0x0000000000380947 */ /* 0x000fea0003800000 */
[----:B------:R-:W2:Y:S02]  /*04e0*/  LDCU.64 UR8, c[0x0][0x3a8] ;  /* 0x00007500ff0877ac */ /* 0x000ea40008000a00 */
[----:B--2---:R-:W-:-:S04]  /*04f0*/  UIADD3 UR5, UP0, UPT, UR8, -0x1, URZ ;  /* 0xffffffff08057890 */ /* 0x004fc8000ff1e0ff */
[----:B------:R-:W-:-:S04]  /*0500*/  UIADD3.X UR6, UPT, UPT, UR9, -0x1, URZ, UP0, !UPT ;  /* 0xffffffff09067890 */ /* 0x000fc800087fe4ff */
[----:B------:R-:W-:-:S04]  /*0510*/  USHF.R.U64 UR5, UR5, 0x5, UR6 ;  /* 0x0000000505057899 */ /* 0x000fc80008001206 */
[----:B------:R-:W-:-:S03]  /*0520*/  UIADD3 UR5, UPT, UPT, UR5, UR8, URZ ;  /* 0x0000000805057290 */ /* 0x000fc6000fffe0ff */
[----:B------:R-:W2:Y:S01]  /*0530*/  LDCU.64 UR6, c[0x0][0x390] ;  /* 0x00007200ff0677ac */ /* 0x000ea20008000a00 */
[----:B------:R-:W-:-:S09]  /*0540*/  ULEA UR5, UR5, UR4, 0x3 ;  /* 0x0000000405057291 */ /* 0x000fd2000f8e18ff */
[----:B01----:R-:W0:Y:S04]  /*0550*/  LDS.64 R10, [UR5+-0x8] ;  /* 0xfffff805ff0a7984 */ /* 0x003e280008000a00 */
[----:B------:R-:W-:Y:S01]  /*0560*/  STS.64 [UR5+-0x8], RZ ;  /* 0xfffff8ffff007988 */ /* 0x000fe20008000a05 */
[----:B--2---:R-:W-:-:S04]  /*0570*/  ULEA UR6, UP0, UR11, UR6, 0x3 ;  /* 0x000000060b067291 */ /* 0x004fc8000f8018ff */
[----:B------:R-:W-:Y:S02]  /*0580*/  ULEA.HI.X UR7, UR11, UR7, URZ, 0x3, UP0 ;  /* 0x000000070b077291 */ /* 0x000fe400080f1cff */
[----:B------:R-:W-:-:S04]  /*0590*/  IMAD.U32 R12, RZ, RZ, UR6 ;  /* 0x00000006ff0c7e24 */ /* 0x000fc8000f8e00ff */
[----:B------:R-:W-:-:S05]  /*05a0*/  IMAD.U32 R13, RZ, RZ, UR7 ;  /* 0x00000007ff0d7e24 */ /* 0x000fca000f8e00ff */
[----:B0-----:R2:W-:Y:S02]  /*05b0*/  STG.E.64 desc[UR12][R12.64], R10 ;  /* 0x0000000a0c007986 */ /* 0x0015e4000c101b0c */
.L_x_24:
[----:B------:R-:W-:Y:S05]  /*05c0*/  BSYNC.RECONVERGENT B0 ;  /* 0x0000000000007941 */ /* 0x000fea0003800200 */
.L_x_23:
[----:B------:R-:W3:Y:S02]  /*05d0*/  LDCU.64 UR6, c[0x0][0x3a8] ;  /* 0x00007500ff0677ac */ /* 0x000ee40008000a00 */
[----:B---3--:R-:W-:-:S04]  /*05e0*/  UISETP.GE.U32.AND UP0, UPT, UR6, 0x2, UPT ;  /* 0x000000020600788c */ /* 0x008fc8000bf06070 */
[----:B------:R-:W-:-:S09]  /*05f0*/  UISETP.GE.U32.AND.EX UP0, UPT, UR7, URZ, UPT, UP0 ;  /* 0x000000ff0700728c */ /* 0x000fd2000bf06100 */
[----:B------:R-:W-:Y:S05]  /*0600*/  BRA.U !UP0, `(.L_x_25) ;  /* 0x0000000108707547 */ /* 0x000fea000b800000 */
[----:B------:R-:W-:Y:S01]  /*0610*/  LEA R14, R4, 0x1, 0x1 ;  /* 0x00000001040e7811 */ /* 0x000fe200078e08ff */
[----:B------:R-:W3:Y:S01]  /*0620*/  LDCU.64 UR8, c[0x0][0x3a8] ;  /* 0x00007500ff0877ac */ /* 0x000ee20008000a00 */
[----:B------:R-:W-:-:S05]  /*0630*/  UMOV UR5, 0x1 ;  /* 0x0000000100057882 */ /* 0x000fca0000000000 */
.L_x_28:
[----:B------:R-:W-:Y:S01]  /*0640*/  BAR.SYNC.DEFER_BLOCKING 0x0 ;  /* 0x0000000000007b1d */ /* 0x000fe20000010000 */
[----:B------:R-:W-:Y:S01]  /*0650*/  ISETP.GE.AND P0, PT, R4, UR5, PT ;  /* 0x0000000504007c0c */ /* 0x000fe2000bf06270 */
[----:B------:R-:W-:Y:S02]  /*0660*/  USHF.L.U32 UR5, UR5, 0x1, URZ ;  /* 0x0000000105057899 */ /* 0x000fe400080006ff */
[----:B------:R-:W-:Y:S02]  /*0670*/  USHF.R.S32.HI UR10, URZ, 0x1, UR10 ;  /* 0x00000001ff0a7899 */ /* 0x000fe4000801140a */
[----:B------:R-:W-:Y:S08]  /*0680*/  BSSY.RECONVERGENT B0, `(.L_x_26) ;  /* 0x0000010000007945 */ /* 0x000ff00003800200 */
[----:B----4-:R-:W-:Y:S05]  /*0690*/  @P0 BRA `(.L_x_27) ;  /* 0x0000000000380947 */ /* 0x010fea0003800000 */
[----:B------:R-:W-:-:S04]  /*06a0*/  IMAD R8, R14, UR10, RZ ;  /* 0x0000000a0e087c24 */ /* 0x000fc8000f8e02ff */
[C---:B012---:R-:W-:Y:S02]  /*06b0*/  VIADD R11, R8.reuse, 0xffffffff ;  /* 0xffffffff080b7836 */ /* 0x047fe40000000000 */
        /* <DEDUP_REMOVED lines=8> */
[----:B0-----:R-:W-:Y:S02]  /*0740*/  IADD3 R10, P0, PT, R10, R12, RZ ;  /* 0x0000000c0a0a7210 */ /* 0x001fe40007f1e0ff */
[----:B------:R4:W-:Y:S03]  /*0750*/  STS.64 [R15+-0x8], R12 ;  /* 0xfffff80c0f007388 */ /* 0x0009e60000000a00 */
[----:B------:R-:W-:-:S05]  /*0760*/  IMAD.X R11, R11, 0x1, R13, P0 ;  /* 0x000000010b0b7824 */ /* 0x000fca00000e060d */
[----:B------:R4:W-:Y:S03]  /*0770*/  STS.64 [R17+-0x8], R10 ;  /* 0xfffff80a11007388 */ /* 0x0009e60000000a00 */
.L_x_27:
[----:B---3--:R-:W-:Y:S05]  /*0780*/  BSYNC.RECONVERGENT B0 ;  /* 0x0000000000007941 */ /* 0x008fea0003800200 */
.L_x_26:
[----:B------:R-:W-:Y:S02]  /*0790*/  USHF.R.S32.HI UR6, URZ, 0x1f, UR5 ;  /* 0x0000001fff067899 */ /* 0x000fe40008011405 */
[----:B------:R-:W-:-:S04]  /*07a0*/  UISETP.GE.U32.AND UP0, UPT, UR5, UR8, UPT ;  /* 0x000000080500728c */ /* 0x000fc8000bf06070 */
[----:B------:R-:W-:-:S09]  /*07b0*/  UISETP.GE.U32.AND.EX UP0, UPT, UR6, UR9, UPT, UP0 ;  /* 0x000000090600728c */ /* 0x000fd2000bf06100 */
[----:B------:R-:W-:Y:S05]  /*07c0*/  BRA.U !UP0, `(.L_x_28) ;  /* 0xfffffffd089c7547 */ /* 0x000fea000b83ffff */
.L_x_25:
[----:B------:R-:W3:Y:S01]  /*07d0*/  LDCU.64 UR6, c[0x0][0x398] ;  /* 0x00007300ff0677ac */ /* 0x000ee20008000a00 */
[----:B------:R-:W-:Y:S01]  /*07e0*/  BAR.SYNC.DEFER_BLOCKING 0x0 ;  /* 0x0000000000007b1d */ /* 0x000fe20000010000 */
[----:B---3--:R-:W-:-:S04]  /*07f0*/  ISETP.GE.U32.AND P0, PT, R2, UR6, PT ;  /* 0x0000000602007c0c */ /* 0x008fc8000bf06070 */
[----:B------:R-:W-:-:S13]  /*0800*/  ISETP.GE.U32.AND.EX P0, PT, R9, UR7, PT, P0 ;  /* 0x0000000709007c0c */ /* 0x000fda000bf06100 */
[----:B------:R-:W-:Y:S05]  /*0810*/  @P0 EXIT ;  /* 0x000000000000094d */ /* 0x000fea0003800000 */
[----:B------:R-:W3:Y:S01]  /*0820*/  LDS.64 R4, [R6] ;  /* 0x0000000006047984 */ /* 0x000ee20000000a00 */
[----:B------:R-:W5:Y:S01]  /*0830*/  LDCU.64 UR4, c[0x0][0x380] ;  /* 0x00007000ff0477ac */ /* 0x000f620008000a00 */
[----:B------:R-:W-:-:S04]  /*0840*/  IADD3 R3, P2, PT, R7, R2, RZ ;  /* 0x0000000207037210 */ /* 0x000fc80007f5e0ff */
[----:B------:R-:W-:Y:S01]  /*0850*/  ISETP.GE.U32.AND P0, PT, R3, UR6, PT ;  /* 0x0000000603007c0c */ /* 0x000fe2000bf06070 */
[----:B------:R-:W-:-:S05]  /*0860*/  IMAD.X R3, RZ, RZ, R9, P2 ;  /* 0x000000ffff037224 */ /* 0x000fca00010e0609 */
[----:B------:R-:W-:Y:S02]  /*0870*/  ISETP.GE.U32.AND.EX P0, PT, R3, UR7, PT, P0 ;  /* 0x0000000703007c0c */ /* 0x000fe4000bf06100 */
[----:B-----5:R-:W-:-:S04]  /*0880*/  LEA R8, P1, R2, UR4, 0x3 ;  /* 0x0000000402087c11 */ /* 0x020fc8000f8218ff */
[----:B------:R-:W-:-:S05]  /*0890*/  LEA.HI.X R9, R2, UR5, R9, 0x3, P1 ;  /* 0x0000000502097c11 */ /* 0x000fca00088f1c09 */
[----:B---3--:R3:W-:Y:S02]  /*08a0*/  STG.E.64 desc[UR12][R8.64], R4 ;  /* 0x0000000408007986 */ /* 0x0087e4000c101b0c */
[----:B------:R-:W-:Y:S05]  /*08b0*/  @P0 EXIT ;  /* 0x000000000000094d */ /* 0x000fea0003800000 */
[----:B------:R-:W5:Y:S01]  /*08c0*/  LDS.64 R2, [R0] ;  /* 0x0000000000027984 */ /* 0x000f620000000a00 */
[----:B---3--:R-:W-:-:S04]  /*08d0*/  LEA R4, P0, R7, R8, 0x3 ;  /* 0x0000000807047211 */ /* 0x008fc800078018ff */
[----:B------:R-:W-:-:S05]  /*08e0*/  LEA.HI.X R5, R7, R9, RZ, 0x3, P0 ;  /* 0x0000000907057211 */ /* 0x000fca00000f1cff */
[----:B-----5:R-:W-:Y:S01]  /*08f0*/  STG.E.64 desc[UR12][R4.64], R2 ;  /* 0x0000000204007986 */ /* 0x020fe2000c101b0c */
[----:B------:R-:W-:Y:S05]  /*0900*/  EXIT ;  /* 0x000000000000794d */ /* 0x000fea0003800000 */
.L_x_29:
        /* <DEDUP_REMOVED lines=15> */
.L_x_34:


//--------------------- .text._Z18gpu_add_block_sumsPyPKyS_m --------------------------
	.section	.text._Z18gpu_add_block_sumsPyPKyS_m,"ax",@progbits
	.align	128
        .global         _Z18gpu_add_block_sumsPyPKyS_m
        .type           _Z18gpu_add_block_sumsPyPKyS_m,@function
        .size           _Z18gpu_add_block_sumsPyPKyS_m,(.L_x_35 - _Z18gpu_add_block_sumsPyPKyS_m)
        .other          _Z18gpu_add_block_sumsPyPKyS_m,@"STO_CUDA_ENTRY STV_DEFAULT"
_Z18gpu_add_block_sumsPyPKyS_m:
.text._Z18gpu_add_block_sumsPyPKyS_m:
[----:B------:R-:W-:Y:S01]  /*0000*/  LDC R1, c[0x0][0x37c] ;  /* 0x0000df00ff017b82 */ /* 0x000fe20000000800 */
[----:B------:R-:W0:Y:S01]  /*0010*/  S2R R5, SR_CTAID.X ;  /* 0x0000000000057919 */ /* 0x000e220000002500 */
[----:B------:R-:W0:Y:S01]  /*0020*/  LDCU UR6, c[0x0][0x360] ;  /* 0x00006c00ff0677ac */ /* 0x000e220008000800 */
[----:B------:R-:W1:Y:S01]  /*0030*/  S2R R3, SR_TID.X ;  /* 0x0000000000037919 */ /* 0x000e620000002100 */
[----:B------:R-:W2:Y:S01]  /*0040*/  LDCU.64 UR8, c[0x0][0x398] ;  /* 0x00007300ff0877ac */ /* 0x000ea20008000a00 */
[----:B0-----:R-:W-:-:S04]  /*0050*/  IMAD R0, R5, UR6, RZ ;  /* 0x0000000605007c24 */ /* 0x001fc8000f8e02ff */
[----:B-1----:R-:W-:Y:S02]  /*0060*/  IMAD R0, R0, 0x2, R3 ;  /* 0x0000000200007824 */ /* 0x002fe400078e0203 */
[----:B------:R-:W0:Y:S03]  /*0070*/  LDC.64 R2, c[0x0][0x390] ;  /* 0x0000e400ff027b82 */ /* 0x000e260000000a00 */
[----:B--2---:R-:W-:-:S04]  /*0080*/  ISETP.GE.U32.AND P0, PT, R0, UR8, PT ;  /* 0x0000000800007c0c */ /* 0x004fc8000bf06070 */
[----:B------:R-:W-:-:S13]  /*0090*/  ISETP.GE.U32.AND.EX P0, PT, RZ, UR9, PT, P0 ;  /* 0x00000009ff007c0c */ /* 0x000fda000bf06100 */
[----:B------:R-:W-:Y:S05]  /*00a0*/  @P0 EXIT ;  /* 0x000000000000094d */ /* 0x000fea0003800000 */
[----:B------:R-:W1:Y:S01]  /*00b0*/  LDCU.128 UR12, c[0x0][0x380] ;  /* 0x00007000ff0c77ac */ /* 0x000e620008000c00 */
[----:B------:R-:W-:Y:S01]  /*00c0*/  IMAD.SHL.U32 R8, R0, 0x8, RZ ;  /* 0x0000000800087824 */ /* 0x000fe200078e00ff */
[----:B------:R-:W-:Y:S01]  /*00d0*/  SHF.R.U32.HI R9, RZ, 0x1d, R0 ;  /* 0x0000001dff097819 */ /* 0x000fe20000011600 */
[----:B0-----:R-:W-:Y:S01]  /*00e0*/  IMAD.WIDE.U32 R2, R5, 0x8, R2 ;  /* 0x0000000805027825 */ /* 0x001fe200078e0002 */
[----:B------:R-:W0:Y:S02]  /*00f0*/  LDCU.64 UR4, c[0x0][0x358] ;  /* 0x00006b00ff0477ac */ /* 0x000e240008000a00 */
[----:B-1----:R-:W-:-:S04]  /*0100*/  IADD3 R6, P0, PT, R8, UR14, RZ ;  /* 0x0000000e08067c10 */ /* 0x002fc8000ff1e0ff */
[C---:B------:R-:W-:Y:S01]  /*0110*/  IADD3.X R7, PT, PT, R9.reuse, UR15, RZ, P0, !PT ;  /* 0x0000000f09077c10 */ /* 0x040fe200087fe4ff */
[----:B0-----:R-:W2:Y:S04]  /*0120*/  LDG.E.64 R2, desc[UR4][R2.64] ;  /* 0x0000000402027981 */ /* 0x001ea8000c1e1b00 */
[----:B------:R-:W2:Y:S01]  /*0130*/  LDG.E.64 R4, desc[UR4][R6.64] ;  /* 0x0000000406047981 */ /* 0x000ea2000c1e1b00 */
[----:B------:R-:W-:Y:S02]  /*0140*/  IADD3 R0, P3, PT, R0, UR6, RZ ;  /* 0x0000000600007c10 */ /* 0x000fe4000ff7e0ff */
[----:B------:R-:W-:Y:S02]  /*0150*/  IADD3 R8, P2, PT, R8, UR12, RZ ;  /* 0x0000000c08087c10 */ /* 0x000fe4000ff5e0ff */
[----:B------:R-:W-:Y:S01]  /*0160*/  ISETP.GE.U32.AND P0, PT, R0, UR8, PT ;  /* 0x0000000800007c0c */ /* 0x000fe2000bf06070 */
[----:B------:R-:W-:Y:S01]  /*0170*/  IMAD.X R0, RZ, RZ, RZ, P3 ;  /* 0x000000ffff007224 */ /* 0x000fe200018e06ff */
[----:B------:R-:W-:-:S04]  /*0180*/  IADD3.X R9, PT, PT, R9, UR13, RZ, P2, !PT ;  /* 0x0000000d09097c10 */ /* 0x000fc800097fe4ff */
[----:B------:R-:W-:Y:S02]  /*0190*/  ISETP.GE.U32.AND.EX P0, PT, R0, UR9, PT, P0 ;  /* 0x0000000900007c0c */ /* 0x000fe4000bf06100 */
[----:B--2---:R-:W-:-:S05]  /*01a0*/  IADD3 R4, P1, PT, R2, R4, RZ ;  /* 0x0000000402047210 */ /* 0x004fca0007f3e0ff */
[----:B------:R-:W-:-:S05]  /*01b0*/  IMAD.X R5, R3, 0x1, R5, P1 ;  /* 0x0000000103057824 */ /* 0x000fca00008e0605 */
[----:B------:R0:W-:Y:S01]  /*01c0*/  STG.E.64 desc[UR4][R8.64], R4 ;  /* 0x0000000408007986 */ /* 0x0001e2000c101b04 */
[----:B------:R-:W-:Y:S05]  /*01d0*/  @P0 EXIT ;  /* 0x000000000000094d */ /* 0x000fea0003800000 */
[----:B------:R-:W-:Y:S02]  /*01e0*/  USHF.L.U32 UR7, UR6, 0x3, URZ ;  /* 0x0000000306077899 */ /* 0x000fe400080006ff */
[----:B------:R-:W-:-:S04]  /*01f0*/  USHF.R.U32.HI UR8, URZ, 0x1d, UR6 ;  /* 0x0000001dff087899 */ /* 0x000fc80008011606 */
[----:B0-----:R-:W-:-:S04]  /*0200*/  IADD3 R4, P0, PT, R6, UR7, RZ ;  /* 0x0000000706047c10 */ /* 0x001fc8000ff1e0ff */
[----:B------:R-:W-:-:S06]  /*0210*/  IADD3.X R5, PT, PT, R7, UR8, RZ, P0, !PT ;  /* 0x0000000807057c10 */ /* 0x000fcc00087fe4ff */
[----:B------:R-:W2:Y:S01]  /*0220*/  LDG.E.64 R4, desc[UR4][R4.64] ;  /* 0x0000000404047981 */ /* 0x000ea2000c1e1b00 */
[----:B------:R-:W-:-:S04]  /*0230*/  IADD3 R6, P1, PT, R8, UR7, RZ ;  /* 0x0000000708067c10 */ /* 0x000fc8000ff3e0ff */
[----:B------:R-:W-:Y:S02]  /*0240*/  IADD3.X R7, PT, PT, R9, UR8, RZ, P1, !PT ;  /* 0x0000000809077c10 */ /* 0x000fe40008ffe4ff */
[----:B--2---:R-:W-:-:S05]  /*0250*/  IADD3 R2, P0, PT, R2, R4, RZ ;  /* 0x0000000402027210 */ /* 0x004fca0007f1e0ff */
[----:B------:R-:W-:-:S05]  /*0260*/  IMAD.X R3, R3, 0x1, R5, P0 ;  /* 0x0000000103037824 */ /* 0x000fca00000e0605 */
[----:B------:R-:W-:Y:S01]  /*0270*/  STG.E.64 desc[UR4][R6.64], R2 ;  /* 0x0000000206007986 */ /* 0x000fe2000c101b04 */
[----:B------:R-:W-:Y:S05]  /*0280*/  EXIT ;  /* 0x000000000000794d */ /* 0x000fea0003800000 */
.L_x_30:
        /* <DEDUP_REMOVED lines=15> */
.L_x_35:


//--------------------- .nv.shared._Z20order_checking_localPyS_yy --------------------------
	.section	.nv.shared._Z20order_checking_localPyS_yy,"aw",@nobits
	.sectionflags	@""
	.align	16
	.zero		1024


//--------------------- .nv.shared.reserved.0     --------------------------
	.section	.nv.shared.reserved.0,"aw",@nobits
	.weak		__nv_reservedSMEM_offset_0_alias
	.size		__nv_reservedSMEM_offset_0_alias, 0, 64
	.other		__nv_reservedSMEM_offset_0_alias,@"STO_CUDA_RESERVED_SHARED STV_DEFAULT"
__nv_reservedSMEM_offset_0_alias:
	.zero		0
	.zero		64


//--------------------- .nv.shared._Z16gpu_glbl_shufflePyS_S_S_yyy --------------------------
	.section	.nv.shared._Z16gpu_glbl_shufflePyS_S_S_yyy,"aw",@nobits
	.sectionflags	@""
	.align	16
	.zero		1024


//--------------------- .nv.shared._Z20gpu_radix_sort_localPyS_S_yS_yy --------------------------
	.section	.nv.shared._Z20gpu_radix_sort_localPyS_S_yS_yy,"aw",@nobits
	.sectionflags	@""
	.align	16
	.zero		1024


//--------------------- .nv.shared._Z11gpu_prescanPyPKyS_yyy --------------------------
	.section	.nv.shared._Z11gpu_prescanPyPKyS_yyy,"aw",@nobits
	.sectionflags	@""
	.align	16
	.zero		1024


//--------------------- .nv.shared._Z18gpu_add_block_sumsPyPKyS_m --------------------------
	.section	.nv.shared._Z18gpu_add_block_sumsPyPKyS_m,"aw",@nobits
	.sectionflags	@""
	.align	16
	.zero		1024


//--------------------- .nv.constant0._Z20order_checking_localPyS_yy --------------------------
	.section	.nv.constant0._Z20order_checking_localPyS_yy,"a",@progbits
	.sectionflags	@""
	.align	4
.nv.constant0._Z20order_checking_localPyS_yy:
	.zero		928


//--------------------- .nv.constant0._Z16gpu_glbl_shufflePyS_S_S_yyy --------------------------
	.section	.nv.constant0._Z16gpu_glbl_shufflePyS_S_S_yyy,"a",@progbits
	.sectionflags	@""
	.align	4
.nv.constant0._Z16gpu_glbl_shufflePyS_S_S_yyy:
	.zero		952


//--------------------- .nv.constant0._Z20gpu_radix_sort_localPyS_S_yS_yy --------------------------
	.section	.nv.constant0._Z20gpu_radix_sort_localPyS_S_yS_yy,"a",@progbits
	.sectionflags	@""
	.align	4
.nv.constant0._Z20gpu_radix_sort_localPyS_S_yS_yy:
	.zero		952


//--------------------- .nv.constant0._Z11gpu_prescanPyPKyS_yyy --------------------------
	.section	.nv.constant0._Z11gpu_prescanPyPKyS_yyy,"a",@progbits
	.sectionflags	@""
	.align	4
.nv.constant0._Z11gpu_prescanPyPKyS_yyy:
	.zero		944


//--------------------- .nv.constant0._Z18gpu_add_block_sumsPyPKyS_m --------------------------
	.section	.nv.constant0._Z18gpu_add_block_sumsPyPKyS_m,"a",@progbits
	.sectionflags	@""
	.align	4
.nv.constant0._Z18gpu_add_block_sumsPyPKyS_m:
	.zero		928


//--------------------- SYMBOLS --------------------------

	.type		.nv.reservedSmem.offset0,@object
	.size		.nv.reservedSmem.offset0,0x4
	.type		.nv.reservedSmem.cap,@object
	.size		.nv.reservedSmem.cap,0x4
